//
// Generated by NVIDIA NVVM Compiler
//
// Compiler Build ID: CL-36424714
// Cuda compilation tools, release 13.0, V13.0.88
// Based on NVVM 20.0.0
//

.version 9.0
.target sm_100
.address_size 64

	// .globl	_Z12kernel_char1P5char1S0_

.visible .entry _Z12kernel_char1P5char1S0_(
	.param .u64 .ptr .align 1 _Z12kernel_char1P5char1S0__param_0,
	.param .u64 .ptr .align 1 _Z12kernel_char1P5char1S0__param_1
)
{


	ret;

}
	// .globl	_Z12kernel_char2P5char2S0_
.visible .entry _Z12kernel_char2P5char2S0_(
	.param .u64 .ptr .align 1 _Z12kernel_char2P5char2S0__param_0,
	.param .u64 .ptr .align 1 _Z12kernel_char2P5char2S0__param_1
)
{


	ret;

}
	// .globl	_Z12kernel_char3P5char3S0_
.visible .entry _Z12kernel_char3P5char3S0_(
	.param .u64 .ptr .align 1 _Z12kernel_char3P5char3S0__param_0,
	.param .u64 .ptr .align 1 _Z12kernel_char3P5char3S0__param_1
)
{


	ret;

}
	// .globl	_Z12kernel_char4P5char4S0_
.visible .entry _Z12kernel_char4P5char4S0_(
	.param .u64 .ptr .align 1 _Z12kernel_char4P5char4S0__param_0,
	.param .u64 .ptr .align 1 _Z12kernel_char4P5char4S0__param_1
)
{


	ret;

}
	// .globl	_Z14kernel_double1P7double1S0_
.visible .entry _Z14kernel_double1P7double1S0_(
	.param .u64 .ptr .align 1 _Z14kernel_double1P7double1S0__param_0,
	.param .u64 .ptr .align 1 _Z14kernel_double1P7double1S0__param_1
)
{


	ret;

}
	// .globl	_Z14kernel_double2P7double2S0_
.visible .entry _Z14kernel_double2P7double2S0_(
	.param .u64 .ptr .align 1 _Z14kernel_double2P7double2S0__param_0,
	.param .u64 .ptr .align 1 _Z14kernel_double2P7double2S0__param_1
)
{


	ret;

}
	// .globl	_Z14kernel_double3P7double3S0_
.visible .entry _Z14kernel_double3P7double3S0_(
	.param .u64 .ptr .align 1 _Z14kernel_double3P7double3S0__param_0,
	.param .u64 .ptr .align 1 _Z14kernel_double3P7double3S0__param_1
)
{


	ret;

}
	// .globl	_Z14kernel_double4P7double4S0_
.visible .entry _Z14kernel_double4P7double4S0_(
	.param .u64 .ptr .align 1 _Z14kernel_double4P7double4S0__param_0,
	.param .u64 .ptr .align 1 _Z14kernel_double4P7double4S0__param_1
)
{


	ret;

}
	// .globl	_Z13kernel_float1P6float1S0_
.visible .entry _Z13kernel_float1P6float1S0_(
	.param .u64 .ptr .align 1 _Z13kernel_float1P6float1S0__param_0,
	.param .u64 .ptr .align 1 _Z13kernel_float1P6float1S0__param_1
)
{


	ret;

}
	// .globl	_Z13kernel_float2P6float2S0_
.visible .entry _Z13kernel_float2P6float2S0_(
	.param .u64 .ptr .align 1 _Z13kernel_float2P6float2S0__param_0,
	.param .u64 .ptr .align 1 _Z13kernel_float2P6float2S0__param_1
)
{


	ret;

}
	// .globl	_Z13kernel_float3P6float3S0_
.visible .entry _Z13kernel_float3P6float3S0_(
	.param .u64 .ptr .align 1 _Z13kernel_float3P6float3S0__param_0,
	.param .u64 .ptr .align 1 _Z13kernel_float3P6float3S0__param_1
)
{


	ret;

}
	// .globl	_Z13kernel_float4P6float4S0_
.visible .entry _Z13kernel_float4P6float4S0_(
	.param .u64 .ptr .align 1 _Z13kernel_float4P6float4S0__param_0,
	.param .u64 .ptr .align 1 _Z13kernel_float4P6float4S0__param_1
)
{


	ret;

}
	// .globl	_Z11kernel_int1P4int1S0_
.visible .entry _Z11kernel_int1P4int1S0_(
	.param .u64 .ptr .align 1 _Z11kernel_int1P4int1S0__param_0,
	.param .u64 .ptr .align 1 _Z11kernel_int1P4int1S0__param_1
)
{


	ret;

}
	// .globl	_Z11kernel_int2P4int2S0_
.visible .entry _Z11kernel_int2P4int2S0_(
	.param .u64 .ptr .align 1 _Z11kernel_int2P4int2S0__param_0,
	.param .u64 .ptr .align 1 _Z11kernel_int2P4int2S0__param_1
)
{


	ret;

}
	// .globl	_Z11kernel_int3P4int3S0_
.visible .entry _Z11kernel_int3P4int3S0_(
	.param .u64 .ptr .align 1 _Z11kernel_int3P4int3S0__param_0,
	.param .u64 .ptr .align 1 _Z11kernel_int3P4int3S0__param_1
)
{


	ret;

}
	// .globl	_Z11kernel_int4P4int4S0_
.visible .entry _Z11kernel_int4P4int4S0_(
	.param .u64 .ptr .align 1 _Z11kernel_int4P4int4S0__param_0,
	.param .u64 .ptr .align 1 _Z11kernel_int4P4int4S0__param_1
)
{


	ret;

}
	// .globl	_Z12kernel_long1P5long1S0_
.visible .entry _Z12kernel_long1P5long1S0_(
	.param .u64 .ptr .align 1 _Z12kernel_long1P5long1S0__param_0,
	.param .u64 .ptr .align 1 _Z12kernel_long1P5long1S0__param_1
)
{


	ret;

}
	// .globl	_Z12kernel_long2P5long2S0_
.visible .entry _Z12kernel_long2P5long2S0_(
	.param .u64 .ptr .align 1 _Z12kernel_long2P5long2S0__param_0,
	.param .u64 .ptr .align 1 _Z12kernel_long2P5long2S0__param_1
)
{


	ret;

}
	// .globl	_Z12kernel_long3P5long3S0_
.visible .entry _Z12kernel_long3P5long3S0_(
	.param .u64 .ptr .align 1 _Z12kernel_long3P5long3S0__param_0,
	.param .u64 .ptr .align 1 _Z12kernel_long3P5long3S0__param_1
)
{


	ret;

}
	// .globl	_Z12kernel_long4P5long4S0_
.visible .entry _Z12kernel_long4P5long4S0_(
	.param .u64 .ptr .align 1 _Z12kernel_long4P5long4S0__param_0,
	.param .u64 .ptr .align 1 _Z12kernel_long4P5long4S0__param_1
)
{


	ret;

}
	// .globl	_Z16kernel_longlong1P9longlong1S0_
.visible .entry _Z16kernel_longlong1P9longlong1S0_(
	.param .u64 .ptr .align 1 _Z16kernel_longlong1P9longlong1S0__param_0,
	.param .u64 .ptr .align 1 _Z16kernel_longlong1P9longlong1S0__param_1
)
{


	ret;

}
	// .globl	_Z16kernel_longlong2P9longlong2S0_
.visible .entry _Z16kernel_longlong2P9longlong2S0_(
	.param .u64 .ptr .align 1 _Z16kernel_longlong2P9longlong2S0__param_0,
	.param .u64 .ptr .align 1 _Z16kernel_longlong2P9longlong2S0__param_1
)
{


	ret;

}
	// .globl	_Z16kernel_longlong3P9longlong3S0_
.visible .entry _Z16kernel_longlong3P9longlong3S0_(
	.param .u64 .ptr .align 1 _Z16kernel_longlong3P9longlong3S0__param_0,
	.param .u64 .ptr .align 1 _Z16kernel_longlong3P9longlong3S0__param_1
)
{


	ret;

}
	// .globl	_Z16kernel_longlong4P9longlong4S0_
.visible .entry _Z16kernel_longlong4P9longlong4S0_(
	.param .u64 .ptr .align 1 _Z16kernel_longlong4P9longlong4S0__param_0,
	.param .u64 .ptr .align 1 _Z16kernel_longlong4P9longlong4S0__param_1
)
{


	ret;

}
	// .globl	_Z13kernel_short1P6short1S0_
.visible .entry _Z13kernel_short1P6short1S0_(
	.param .u64 .ptr .align 1 _Z13kernel_short1P6short1S0__param_0,
	.param .u64 .ptr .align 1 _Z13kernel_short1P6short1S0__param_1
)
{


	ret;

}
	// .globl	_Z13kernel_short2P6short2S0_
.visible .entry _Z13kernel_short2P6short2S0_(
	.param .u64 .ptr .align 1 _Z13kernel_short2P6short2S0__param_0,
	.param .u64 .ptr .align 1 _Z13kernel_short2P6short2S0__param_1
)
{


	ret;

}
	// .globl	_Z13kernel_short3P6short3S0_
.visible .entry _Z13kernel_short3P6short3S0_(
	.param .u64 .ptr .align 1 _Z13kernel_short3P6short3S0__param_0,
	.param .u64 .ptr .align 1 _Z13kernel_short3P6short3S0__param_1
)
{


	ret;

}
	// .globl	_Z13kernel_short4P6short4S0_
.visible .entry _Z13kernel_short4P6short4S0_(
	.param .u64 .ptr .align 1 _Z13kernel_short4P6short4S0__param_0,
	.param .u64 .ptr .align 1 _Z13kernel_short4P6short4S0__param_1
)
{


	ret;

}
	// .globl	_Z13kernel_uchar1P6uchar1S0_
.visible .entry _Z13kernel_uchar1P6uchar1S0_(
	.param .u64 .ptr .align 1 _Z13kernel_uchar1P6uchar1S0__param_0,
	.param .u64 .ptr .align 1 _Z13kernel_uchar1P6uchar1S0__param_1
)
{


	ret;

}
	// .globl	_Z13kernel_uchar2P6uchar2S0_
.visible .entry _Z13kernel_uchar2P6uchar2S0_(
	.param .u64 .ptr .align 1 _Z13kernel_uchar2P6uchar2S0__param_0,
	.param .u64 .ptr .align 1 _Z13kernel_uchar2P6uchar2S0__param_1
)
{


	ret;

}
	// .globl	_Z13kernel_uchar3P6uchar3S0_
.visible .entry _Z13kernel_uchar3P6uchar3S0_(
	.param .u64 .ptr .align 1 _Z13kernel_uchar3P6uchar3S0__param_0,
	.param .u64 .ptr .align 1 _Z13kernel_uchar3P6uchar3S0__param_1
)
{


	ret;

}
	// .globl	_Z13kernel_uchar4P6uchar4S0_
.visible .entry _Z13kernel_uchar4P6uchar4S0_(
	.param .u64 .ptr .align 1 _Z13kernel_uchar4P6uchar4S0__param_0,
	.param .u64 .ptr .align 1 _Z13kernel_uchar4P6uchar4S0__param_1
)
{


	ret;

}
	// .globl	_Z12kernel_uint1P5uint1S0_
.visible .entry _Z12kernel_uint1P5uint1S0_(
	.param .u64 .ptr .align 1 _Z12kernel_uint1P5uint1S0__param_0,
	.param .u64 .ptr .align 1 _Z12kernel_uint1P5uint1S0__param_1
)
{


	ret;

}
	// .globl	_Z12kernel_uint2P5uint2S0_
.visible .entry _Z12kernel_uint2P5uint2S0_(
	.param .u64 .ptr .align 1 _Z12kernel_uint2P5uint2S0__param_0,
	.param .u64 .ptr .align 1 _Z12kernel_uint2P5uint2S0__param_1
)
{


	ret;

}
	// .globl	_Z12kernel_uint3P5uint3S0_
.visible .entry _Z12kernel_uint3P5uint3S0_(
	.param .u64 .ptr .align 1 _Z12kernel_uint3P5uint3S0__param_0,
	.param .u64 .ptr .align 1 _Z12kernel_uint3P5uint3S0__param_1
)
{


	ret;

}
	// .globl	_Z12kernel_uint4P5uint4S0_
.visible .entry _Z12kernel_uint4P5uint4S0_(
	.param .u64 .ptr .align 1 _Z12kernel_uint4P5uint4S0__param_0,
	.param .u64 .ptr .align 1 _Z12kernel_uint4P5uint4S0__param_1
)
{


	ret;

}
	// .globl	_Z13kernel_ulong1P6ulong1S0_
.visible .entry _Z13kernel_ulong1P6ulong1S0_(
	.param .u64 .ptr .align 1 _Z13kernel_ulong1P6ulong1S0__param_0,
	.param .u64 .ptr .align 1 _Z13kernel_ulong1P6ulong1S0__param_1
)
{


	ret;

}
	// .globl	_Z13kernel_ulong2P6ulong2S0_
.visible .entry _Z13kernel_ulong2P6ulong2S0_(
	.param .u64 .ptr .align 1 _Z13kernel_ulong2P6ulong2S0__param_0,
	.param .u64 .ptr .align 1 _Z13kernel_ulong2P6ulong2S0__param_1
)
{


	ret;

}
	// .globl	_Z13kernel_ulong3P6ulong3S0_
.visible .entry _Z13kernel_ulong3P6ulong3S0_(
	.param .u64 .ptr .align 1 _Z13kernel_ulong3P6ulong3S0__param_0,
	.param .u64 .ptr .align 1 _Z13kernel_ulong3P6ulong3S0__param_1
)
{


	ret;

}
	// .globl	_Z13kernel_ulong4P6ulong4S0_
.visible .entry _Z13kernel_ulong4P6ulong4S0_(
	.param .u64 .ptr .align 1 _Z13kernel_ulong4P6ulong4S0__param_0,
	.param .u64 .ptr .align 1 _Z13kernel_ulong4P6ulong4S0__param_1
)
{


	ret;

}
	// .globl	_Z17kernel_ulonglong1P10ulonglong1S0_
.visible .entry _Z17kernel_ulonglong1P10ulonglong1S0_(
	.param .u64 .ptr .align 1 _Z17kernel_ulonglong1P10ulonglong1S0__param_0,
	.param .u64 .ptr .align 1 _Z17kernel_ulonglong1P10ulonglong1S0__param_1
)
{


	ret;

}
	// .globl	_Z17kernel_ulonglong2P10ulonglong2S0_
.visible .entry _Z17kernel_ulonglong2P10ulonglong2S0_(
	.param .u64 .ptr .align 1 _Z17kernel_ulonglong2P10ulonglong2S0__param_0,
	.param .u64 .ptr .align 1 _Z17kernel_ulonglong2P10ulonglong2S0__param_1
)
{


	ret;

}
	// .globl	_Z17kernel_ulonglong3P10ulonglong3S0_
.visible .entry _Z17kernel_ulonglong3P10ulonglong3S0_(
	.param .u64 .ptr .align 1 _Z17kernel_ulonglong3P10ulonglong3S0__param_0,
	.param .u64 .ptr .align 1 _Z17kernel_ulonglong3P10ulonglong3S0__param_1
)
{


	ret;

}
	// .globl	_Z17kernel_ulonglong4P10ulonglong4S0_
.visible .entry _Z17kernel_ulonglong4P10ulonglong4S0_(
	.param .u64 .ptr .align 1 _Z17kernel_ulonglong4P10ulonglong4S0__param_0,
	.param .u64 .ptr .align 1 _Z17kernel_ulonglong4P10ulonglong4S0__param_1
)
{


	ret;

}
	// .globl	_Z14kernel_ushort1P7ushort1S0_
.visible .entry _Z14kernel_ushort1P7ushort1S0_(
	.param .u64 .ptr .align 1 _Z14kernel_ushort1P7ushort1S0__param_0,
	.param .u64 .ptr .align 1 _Z14kernel_ushort1P7ushort1S0__param_1
)
{


	ret;

}
	// .globl	_Z14kernel_ushort2P7ushort2S0_
.visible .entry _Z14kernel_ushort2P7ushort2S0_(
	.param .u64 .ptr .align 1 _Z14kernel_ushort2P7ushort2S0__param_0,
	.param .u64 .ptr .align 1 _Z14kernel_ushort2P7ushort2S0__param_1
)
{


	ret;

}
	// .globl	_Z14kernel_ushort3P7ushort3S0_
.visible .entry _Z14kernel_ushort3P7ushort3S0_(
	.param .u64 .ptr .align 1 _Z14kernel_ushort3P7ushort3S0__param_0,
	.param .u64 .ptr .align 1 _Z14kernel_ushort3P7ushort3S0__param_1
)
{


	ret;

}
	// .globl	_Z14kernel_ushort4P7ushort4S0_
.visible .entry _Z14kernel_ushort4P7ushort4S0_(
	.param .u64 .ptr .align 1 _Z14kernel_ushort4P7ushort4S0__param_0,
	.param .u64 .ptr .align 1 _Z14kernel_ushort4P7ushort4S0__param_1
)
{


	ret;

}
	// .globl	_Z8foo_typev
.visible .entry _Z8foo_typev()
{


	ret;

}


// ===== COMPILED SASS (sm_100) =====

	.target	sm_100

	.elftype	@"ET_EXEC"


//--------------------- .note.nv.tkinfo           --------------------------
	.section	.note.nv.tkinfo,"",@"SHT_NOTE"
	.sectionflags	@"SHF_NOTE_NV_TKINFO"
	.tkinfo
        /*0018*/ 	.word	0x00000002
        /*0030*/ 	.string	""
        /*0030*/ 	.string	"ptxas"
        /*0030*/ 	.string	"Cuda compilation tools, release 13.0, V13.0.88"
        /*0030*/ 	.string	"Build cuda_13.0.r13.0/compiler.36424714_0"
        /*0030*/ 	.string	"-arch sm_100 -m 64 "



//--------------------- .note.nv.cuinfo           --------------------------
	.section	.note.nv.cuinfo,"",@"SHT_NOTE"
	.sectionflags	@"SHF_NOTE_NV_CUINFO"
        /*0018*/ 	.short	0x0002
        /*001a*/ 	.short	0x0064
        /*001c*/ 	.short	0x0082
	.zero		2


//--------------------- .nv.info                  --------------------------
	.section	.nv.info,"",@"SHT_CUDA_INFO"
	.align	4


	//----- nvinfo : EIATTR_REGCOUNT
	.align		4
        /*0000*/ 	.byte	0x04, 0x2f
        /*0002*/ 	.short	(.L_1 - .L_0)
	.align		4
.L_0:
        /*0004*/ 	.word	index@(_Z12kernel_char1P5char1S0_)
        /*0008*/ 	.word	0x00000004


	//----- nvinfo : EIATTR_FRAME_SIZE
	.align		4
.L_1:
        /*000c*/ 	.byte	0x04, 0x11
        /*000e*/ 	.short	(.L_3 - .L_2)
	.align		4
.L_2:
        /*0010*/ 	.word	index@(_Z12kernel_char1P5char1S0_)
        /*0014*/ 	.word	0x00000000


	//----- nvinfo : EIATTR_REGCOUNT
	.align		4
.L_3:
        /*0018*/ 	.byte	0x04, 0x2f
        /*001a*/ 	.short	(.L_5 - .L_4)
	.align		4
.L_4:
        /*001c*/ 	.word	index@(_Z12kernel_char2P5char2S0_)
        /*0020*/ 	.word	0x00000004


	//----- nvinfo : EIATTR_FRAME_SIZE
	.align		4
.L_5:
        /*0024*/ 	.byte	0x04, 0x11
        /*0026*/ 	.short	(.L_7 - .L_6)
	.align		4
.L_6:
        /*0028*/ 	.word	index@(_Z12kernel_char2P5char2S0_)
        /*002c*/ 	.word	0x00000000


	//----- nvinfo : EIATTR_REGCOUNT
	.align		4
.L_7:
        /*0030*/ 	.byte	0x04, 0x2f
        /*0032*/ 	.short	(.L_9 - .L_8)
	.align		4
.L_8:
        /*0034*/ 	.word	index@(_Z12kernel_char3P5char3S0_)
        /*0038*/ 	.word	0x00000004


	//----- nvinfo : EIATTR_FRAME_SIZE
	.align		4
.L_9:
        /*003c*/ 	.byte	0x04, 0x11
        /*003e*/ 	.short	(.L_11 - .L_10)
	.align		4
.L_10:
        /*0040*/ 	.word	index@(_Z12kernel_char3P5char3S0_)
        /*0044*/ 	.word	0x00000000


	//----- nvinfo : EIATTR_REGCOUNT
	.align		4
.L_11:
        /*0048*/ 	.byte	0x04, 0x2f
        /*004a*/ 	.short	(.L_13 - .L_12)
	.align		4
.L_12:
        /*004c*/ 	.word	index@(_Z12kernel_char4P5char4S0_)
        /*0050*/ 	.word	0x00000004


	//----- nvinfo : EIATTR_FRAME_SIZE
	.align		4
.L_13:
        /*0054*/ 	.byte	0x04, 0x11
        /*0056*/ 	.short	(.L_15 - .L_14)
	.align		4
.L_14:
        /*0058*/ 	.word	index@(_Z12kernel_char4P5char4S0_)
        /*005c*/ 	.word	0x00000000


	//----- nvinfo : EIATTR_REGCOUNT
	.align		4
.L_15:
        /*0060*/ 	.byte	0x04, 0x2f
        /*0062*/ 	.short	(.L_17 - .L_16)
	.align		4
.L_16:
        /*0064*/ 	.word	index@(_Z14kernel_double1P7double1S0_)
        /*0068*/ 	.word	0x00000004


	//----- nvinfo : EIATTR_FRAME_SIZE
	.align		4
.L_17:
        /*006c*/ 	.byte	0x04, 0x11
        /*006e*/ 	.short	(.L_19 - .L_18)
	.align		4
.L_18:
        /*0070*/ 	.word	index@(_Z14kernel_double1P7double1S0_)
        /*0074*/ 	.word	0x00000000


	//----- nvinfo : EIATTR_REGCOUNT
	.align		4
.L_19:
        /*0078*/ 	.byte	0x04, 0x2f
        /*007a*/ 	.short	(.L_21 - .L_20)
	.align		4
.L_20:
        /*007c*/ 	.word	index@(_Z14kernel_double2P7double2S0_)
        /*0080*/ 	.word	0x00000004


	//----- nvinfo : EIATTR_FRAME_SIZE
	.align		4
.L_21:
        /*0084*/ 	.byte	0x04, 0x11
        /*0086*/ 	.short	(.L_23 - .L_22)
	.align		4
.L_22:
        /*0088*/ 	.word	index@(_Z14kernel_double2P7double2S0_)
        /*008c*/ 	.word	0x00000000


	//----- nvinfo : EIATTR_REGCOUNT
	.align		4
.L_23:
        /*0090*/ 	.byte	0x04, 0x2f
        /*0092*/ 	.short	(.L_25 - .L_24)
	.align		4
.L_24:
        /*0094*/ 	.word	index@(_Z14kernel_double3P7double3S0_)
        /*0098*/ 	.word	0x00000004


	//----- nvinfo : EIATTR_FRAME_SIZE
	.align		4
.L_25:
        /*009c*/ 	.byte	0x04, 0x11
        /*009e*/ 	.short	(.L_27 - .L_26)
	.align		4
.L_26:
        /*00a0*/ 	.word	index@(_Z14kernel_double3P7double3S0_)
        /*00a4*/ 	.word	0x00000000


	//----- nvinfo : EIATTR_REGCOUNT
	.align		4
.L_27:
        /*00a8*/ 	.byte	0x04, 0x2f
        /*00aa*/ 	.short	(.L_29 - .L_28)
	.align		4
.L_28:
        /*00ac*/ 	.word	index@(_Z14kernel_double4P7double4S0_)
        /*00b0*/ 	.word	0x00000004


	//----- nvinfo : EIATTR_FRAME_SIZE
	.align		4
.L_29:
        /*00b4*/ 	.byte	0x04, 0x11
        /*00b6*/ 	.short	(.L_31 - .L_30)
	.align		4
.L_30:
        /*00b8*/ 	.word	index@(_Z14kernel_double4P7double4S0_)
        /*00bc*/ 	.word	0x00000000


	//----- nvinfo : EIATTR_REGCOUNT
	.align		4
.L_31:
        /*00c0*/ 	.byte	0x04, 0x2f
        /*00c2*/ 	.short	(.L_33 - .L_32)
	.align		4
.L_32:
        /*00c4*/ 	.word	index@(_Z13kernel_float1P6float1S0_)
        /*00c8*/ 	.word	0x00000004


	//----- nvinfo : EIATTR_FRAME_SIZE
	.align		4
.L_33:
        /*00cc*/ 	.byte	0x04, 0x11
        /*00ce*/ 	.short	(.L_35 - .L_34)
	.align		4
.L_34:
        /*00d0*/ 	.word	index@(_Z13kernel_float1P6float1S0_)
        /*00d4*/ 	.word	0x00000000


	//----- nvinfo : EIATTR_REGCOUNT
	.align		4
.L_35:
        /*00d8*/ 	.byte	0x04, 0x2f
        /*00da*/ 	.short	(.L_37 - .L_36)
	.align		4
.L_36:
        /*00dc*/ 	.word	index@(_Z13kernel_float2P6float2S0_)
        /*00e0*/ 	.word	0x00000004


	//----- nvinfo : EIATTR_FRAME_SIZE
	.align		4
.L_37:
        /*00e4*/ 	.byte	0x04, 0x11
        /*00e6*/ 	.short	(.L_39 - .L_38)
	.align		4
.L_38:
        /*00e8*/ 	.word	index@(_Z13kernel_float2P6float2S0_)
        /*00ec*/ 	.word	0x00000000


	//----- nvinfo : EIATTR_REGCOUNT
	.align		4
.L_39:
        /*00f0*/ 	.byte	0x04, 0x2f
        /*00f2*/ 	.short	(.L_41 - .L_40)
	.align		4
.L_40:
        /*00f4*/ 	.word	index@(_Z13kernel_float3P6float3S0_)
        /*00f8*/ 	.word	0x00000004


	//----- nvinfo : EIATTR_FRAME_SIZE
	.align		4
.L_41:
        /*00fc*/ 	.byte	0x04, 0x11
        /*00fe*/ 	.short	(.L_43 - .L_42)
	.align		4
.L_42:
        /*0100*/ 	.word	index@(_Z13kernel_float3P6float3S0_)
        /*0104*/ 	.word	0x00000000


	//----- nvinfo : EIATTR_REGCOUNT
	.align		4
.L_43:
        /*0108*/ 	.byte	0x04, 0x2f
        /*010a*/ 	.short	(.L_45 - .L_44)
	.align		4
.L_44:
        /*010c*/ 	.word	index@(_Z13kernel_float4P6float4S0_)
        /*0110*/ 	.word	0x00000004


	//----- nvinfo : EIATTR_FRAME_SIZE
	.align		4
.L_45:
        /*0114*/ 	.byte	0x04, 0x11
        /*0116*/ 	.short	(.L_47 - .L_46)
	.align		4
.L_46:
        /*0118*/ 	.word	index@(_Z13kernel_float4P6float4S0_)
        /*011c*/ 	.word	0x00000000


	//----- nvinfo : EIATTR_REGCOUNT
	.align		4
.L_47:
        /*0120*/ 	.byte	0x04, 0x2f
        /*0122*/ 	.short	(.L_49 - .L_48)
	.align		4
.L_48:
        /*0124*/ 	.word	index@(_Z11kernel_int1P4int1S0_)
        /*0128*/ 	.word	0x00000004


	//----- nvinfo : EIATTR_FRAME_SIZE
	.align		4
.L_49:
        /*012c*/ 	.byte	0x04, 0x11
        /*012e*/ 	.short	(.L_51 - .L_50)
	.align		4
.L_50:
        /*0130*/ 	.word	index@(_Z11kernel_int1P4int1S0_)
        /*0134*/ 	.word	0x00000000


	//----- nvinfo : EIATTR_REGCOUNT
	.align		4
.L_51:
        /*0138*/ 	.byte	0x04, 0x2f
        /*013a*/ 	.short	(.L_53 - .L_52)
	.align		4
.L_52:
        /*013c*/ 	.word	index@(_Z11kernel_int2P4int2S0_)
        /*0140*/ 	.word	0x00000004


	//----- nvinfo : EIATTR_FRAME_SIZE
	.align		4
.L_53:
        /*0144*/ 	.byte	0x04, 0x11
        /*0146*/ 	.short	(.L_55 - .L_54)
	.align		4
.L_54:
        /*0148*/ 	.word	index@(_Z11kernel_int2P4int2S0_)
        /*014c*/ 	.word	0x00000000


	//----- nvinfo : EIATTR_REGCOUNT
	.align		4
.L_55:
        /*0150*/ 	.byte	0x04, 0x2f
        /*0152*/ 	.short	(.L_57 - .L_56)
	.align		4
.L_56:
        /*0154*/ 	.word	index@(_Z11kernel_int3P4int3S0_)
        /*0158*/ 	.word	0x00000004


	//----- nvinfo : EIATTR_FRAME_SIZE
	.align		4
.L_57:
        /*015c*/ 	.byte	0x04, 0x11
        /*015e*/ 	.short	(.L_59 - .L_58)
	.align		4
.L_58:
        /*0160*/ 	.word	index@(_Z11kernel_int3P4int3S0_)
        /*0164*/ 	.word	0x00000000


	//----- nvinfo : EIATTR_REGCOUNT
	.align		4
.L_59:
        /*0168*/ 	.byte	0x04, 0x2f
        /*016a*/ 	.short	(.L_61 - .L_60)
	.align		4
.L_60:
        /*016c*/ 	.word	index@(_Z11kernel_int4P4int4S0_)
        /*0170*/ 	.word	0x00000004


	//----- nvinfo : EIATTR_FRAME_SIZE
	.align		4
.L_61:
        /*0174*/ 	.byte	0x04, 0x11
        /*0176*/ 	.short	(.L_63 - .L_62)
	.align		4
.L_62:
        /*0178*/ 	.word	index@(_Z11kernel_int4P4int4S0_)
        /*017c*/ 	.word	0x00000000


	//----- nvinfo : EIATTR_REGCOUNT
	.align		4
.L_63:
        /*0180*/ 	.byte	0x04, 0x2f
        /*0182*/ 	.short	(.L_65 - .L_64)
	.align		4
.L_64:
        /*0184*/ 	.word	index@(_Z12kernel_long1P5long1S0_)
        /*0188*/ 	.word	0x00000004


	//----- nvinfo : EIATTR_FRAME_SIZE
	.align		4
.L_65:
        /*018c*/ 	.byte	0x04, 0x11
        /*018e*/ 	.short	(.L_67 - .L_66)
	.align		4
.L_66:
        /*0190*/ 	.word	index@(_Z12kernel_long1P5long1S0_)
        /*0194*/ 	.word	0x00000000


	//----- nvinfo : EIATTR_REGCOUNT
	.align		4
.L_67:
        /*0198*/ 	.byte	0x04, 0x2f
        /*019a*/ 	.short	(.L_69 - .L_68)
	.align		4
.L_68:
        /*019c*/ 	.word	index@(_Z12kernel_long2P5long2S0_)
        /*01a0*/ 	.word	0x00000004


	//----- nvinfo : EIATTR_FRAME_SIZE
	.align		4
.L_69:
        /*01a4*/ 	.byte	0x04, 0x11
        /*01a6*/ 	.short	(.L_71 - .L_70)
	.align		4
.L_70:
        /*01a8*/ 	.word	index@(_Z12kernel_long2P5long2S0_)
        /*01ac*/ 	.word	0x00000000


	//----- nvinfo : EIATTR_REGCOUNT
	.align		4
.L_71:
        /*01b0*/ 	.byte	0x04, 0x2f
        /*01b2*/ 	.short	(.L_73 - .L_72)
	.align		4
.L_72:
        /*01b4*/ 	.word	index@(_Z12kernel_long3P5long3S0_)
        /*01b8*/ 	.word	0x00000004


	//----- nvinfo : EIATTR_FRAME_SIZE
	.align		4
.L_73:
        /*01bc*/ 	.byte	0x04, 0x11
        /*01be*/ 	.short	(.L_75 - .L_74)
	.align		4
.L_74:
        /*01c0*/ 	.word	index@(_Z12kernel_long3P5long3S0_)
        /*01c4*/ 	.word	0x00000000


	//----- nvinfo : EIATTR_REGCOUNT
	.align		4
.L_75:
        /*01c8*/ 	.byte	0x04, 0x2f
        /*01ca*/ 	.short	(.L_77 - .L_76)
	.align		4
.L_76:
        /*01cc*/ 	.word	index@(_Z12kernel_long4P5long4S0_)
        /*01d0*/ 	.word	0x00000004


	//----- nvinfo : EIATTR_FRAME_SIZE
	.align		4
.L_77:
        /*01d4*/ 	.byte	0x04, 0x11
        /*01d6*/ 	.short	(.L_79 - .L_78)
	.align		4
.L_78:
        /*01d8*/ 	.word	index@(_Z12kernel_long4P5long4S0_)
        /*01dc*/ 	.word	0x00000000


	//----- nvinfo : EIATTR_REGCOUNT
	.align		4
.L_79:
        /*01e0*/ 	.byte	0x04, 0x2f
        /*01e2*/ 	.short	(.L_81 - .L_80)
	.align		4
.L_80:
        /*01e4*/ 	.word	index@(_Z16kernel_longlong1P9longlong1S0_)
        /*01e8*/ 	.word	0x00000004


	//----- nvinfo : EIATTR_FRAME_SIZE
	.align		4
.L_81:
        /*01ec*/ 	.byte	0x04, 0x11
        /*01ee*/ 	.short	(.L_83 - .L_82)
	.align		4
.L_82:
        /*01f0*/ 	.word	index@(_Z16kernel_longlong1P9longlong1S0_)
        /*01f4*/ 	.word	0x00000000


	//----- nvinfo : EIATTR_REGCOUNT
	.align		4
.L_83:
        /*01f8*/ 	.byte	0x04, 0x2f
        /*01fa*/ 	.short	(.L_85 - .L_84)
	.align		4
.L_84:
        /*01fc*/ 	.word	index@(_Z16kernel_longlong2P9longlong2S0_)
        /*0200*/ 	.word	0x00000004


	//----- nvinfo : EIATTR_FRAME_SIZE
	.align		4
.L_85:
        /*0204*/ 	.byte	0x04, 0x11
        /*0206*/ 	.short	(.L_87 - .L_86)
	.align		4
.L_86:
        /*0208*/ 	.word	index@(_Z16kernel_longlong2P9longlong2S0_)
        /*020c*/ 	.word	0x00000000


	//----- nvinfo : EIATTR_REGCOUNT
	.align		4
.L_87:
        /*0210*/ 	.byte	0x04, 0x2f
        /*0212*/ 	.short	(.L_89 - .L_88)
	.align		4
.L_88:
        /*0214*/ 	.word	index@(_Z16kernel_longlong3P9longlong3S0_)
        /*0218*/ 	.word	0x00000004


	//----- nvinfo : EIATTR_FRAME_SIZE
	.align		4
.L_89:
        /*021c*/ 	.byte	0x04, 0x11
        /*021e*/ 	.short	(.L_91 - .L_90)
	.align		4
.L_90:
        /*0220*/ 	.word	index@(_Z16kernel_longlong3P9longlong3S0_)
        /*0224*/ 	.word	0x00000000


	//----- nvinfo : EIATTR_REGCOUNT
	.align		4
.L_91:
        /*0228*/ 	.byte	0x04, 0x2f
        /*022a*/ 	.short	(.L_93 - .L_92)
	.align		4
.L_92:
        /*022c*/ 	.word	index@(_Z16kernel_longlong4P9longlong4S0_)
        /*0230*/ 	.word	0x00000004


	//----- nvinfo : EIATTR_FRAME_SIZE
	.align		4
.L_93:
        /*0234*/ 	.byte	0x04, 0x11
        /*0236*/ 	.short	(.L_95 - .L_94)
	.align		4
.L_94:
        /*0238*/ 	.word	index@(_Z16kernel_longlong4P9longlong4S0_)
        /*023c*/ 	.word	0x00000000


	//----- nvinfo : EIATTR_REGCOUNT
	.align		4
.L_95:
        /*0240*/ 	.byte	0x04, 0x2f
        /*0242*/ 	.short	(.L_97 - .L_96)
	.align		4
.L_96:
        /*0244*/ 	.word	index@(_Z13kernel_short1P6short1S0_)
        /*0248*/ 	.word	0x00000004


	//----- nvinfo : EIATTR_FRAME_SIZE
	.align		4
.L_97:
        /*024c*/ 	.byte	0x04, 0x11
        /*024e*/ 	.short	(.L_99 - .L_98)
	.align		4
.L_98:
        /*0250*/ 	.word	index@(_Z13kernel_short1P6short1S0_)
        /*0254*/ 	.word	0x00000000


	//----- nvinfo : EIATTR_REGCOUNT
	.align		4
.L_99:
        /*0258*/ 	.byte	0x04, 0x2f
        /*025a*/ 	.short	(.L_101 - .L_100)
	.align		4
.L_100:
        /*025c*/ 	.word	index@(_Z13kernel_short2P6short2S0_)
        /*0260*/ 	.word	0x00000004


	//----- nvinfo : EIATTR_FRAME_SIZE
	.align		4
.L_101:
        /*0264*/ 	.byte	0x04, 0x11
        /*0266*/ 	.short	(.L_103 - .L_102)
	.align		4
.L_102:
        /*0268*/ 	.word	index@(_Z13kernel_short2P6short2S0_)
        /*026c*/ 	.word	0x00000000


	//----- nvinfo : EIATTR_REGCOUNT
	.align		4
.L_103:
        /*0270*/ 	.byte	0x04, 0x2f
        /*0272*/ 	.short	(.L_105 - .L_104)
	.align		4
.L_104:
        /*0274*/ 	.word	index@(_Z13kernel_short3P6short3S0_)
        /*0278*/ 	.word	0x00000004


	//----- nvinfo : EIATTR_FRAME_SIZE
	.align		4
.L_105:
        /*027c*/ 	.byte	0x04, 0x11
        /*027e*/ 	.short	(.L_107 - .L_106)
	.align		4
.L_106:
        /*0280*/ 	.word	index@(_Z13kernel_short3P6short3S0_)
        /*0284*/ 	.word	0x00000000


	//----- nvinfo : EIATTR_REGCOUNT
	.align		4
.L_107:
        /*0288*/ 	.byte	0x04, 0x2f
        /*028a*/ 	.short	(.L_109 - .L_108)
	.align		4
.L_108:
        /*028c*/ 	.word	index@(_Z13kernel_short4P6short4S0_)
        /*0290*/ 	.word	0x00000004


	//----- nvinfo : EIATTR_FRAME_SIZE
	.align		4
.L_109:
        /*0294*/ 	.byte	0x04, 0x11
        /*0296*/ 	.short	(.L_111 - .L_110)
	.align		4
.L_110:
        /*0298*/ 	.word	index@(_Z13kernel_short4P6short4S0_)
        /*029c*/ 	.word	0x00000000


	//----- nvinfo : EIATTR_REGCOUNT
	.align		4
.L_111:
        /*02a0*/ 	.byte	0x04, 0x2f
        /*02a2*/ 	.short	(.L_113 - .L_112)
	.align		4
.L_112:
        /*02a4*/ 	.word	index@(_Z13kernel_uchar1P6uchar1S0_)
        /*02a8*/ 	.word	0x00000004


	//----- nvinfo : EIATTR_FRAME_SIZE
	.align		4
.L_113:
        /*02ac*/ 	.byte	0x04, 0x11
        /*02ae*/ 	.short	(.L_115 - .L_114)
	.align		4
.L_114:
        /*02b0*/ 	.word	index@(_Z13kernel_uchar1P6uchar1S0_)
        /*02b4*/ 	.word	0x00000000


	//----- nvinfo : EIATTR_REGCOUNT
	.align		4
.L_115:
        /*02b8*/ 	.byte	0x04, 0x2f
        /*02ba*/ 	.short	(.L_117 - .L_116)
	.align		4
.L_116:
        /*02bc*/ 	.word	index@(_Z13kernel_uchar2P6uchar2S0_)
        /*02c0*/ 	.word	0x00000004


	//----- nvinfo : EIATTR_FRAME_SIZE
	.align		4
.L_117:
        /*02c4*/ 	.byte	0x04, 0x11
        /*02c6*/ 	.short	(.L_119 - .L_118)
	.align		4
.L_118:
        /*02c8*/ 	.word	index@(_Z13kernel_uchar2P6uchar2S0_)
        /*02cc*/ 	.word	0x00000000


	//----- nvinfo : EIATTR_REGCOUNT
	.align		4
.L_119:
        /*02d0*/ 	.byte	0x04, 0x2f
        /*02d2*/ 	.short	(.L_121 - .L_120)
	.align		4
.L_120:
        /*02d4*/ 	.word	index@(_Z13kernel_uchar3P6uchar3S0_)
        /*02d8*/ 	.word	0x00000004


	//----- nvinfo : EIATTR_FRAME_SIZE
	.align		4
.L_121:
        /*02dc*/ 	.byte	0x04, 0x11
        /*02de*/ 	.short	(.L_123 - .L_122)
	.align		4
.L_122:
        /*02e0*/ 	.word	index@(_Z13kernel_uchar3P6uchar3S0_)
        /*02e4*/ 	.word	0x00000000


	//----- nvinfo : EIATTR_REGCOUNT
	.align		4
.L_123:
        /*02e8*/ 	.byte	0x04, 0x2f
        /*02ea*/ 	.short	(.L_125 - .L_124)
	.align		4
.L_124:
        /*02ec*/ 	.word	index@(_Z13kernel_uchar4P6uchar4S0_)
        /*02f0*/ 	.word	0x00000004


	//----- nvinfo : EIATTR_FRAME_SIZE
	.align		4
.L_125:
        /*02f4*/ 	.byte	0x04, 0x11
        /*02f6*/ 	.short	(.L_127 - .L_126)
	.align		4
.L_126:
        /*02f8*/ 	.word	index@(_Z13kernel_uchar4P6uchar4S0_)
        /*02fc*/ 	.word	0x00000000


	//----- nvinfo : EIATTR_REGCOUNT
	.align		4
.L_127:
        /*0300*/ 	.byte	0x04, 0x2f
        /*0302*/ 	.short	(.L_129 - .L_128)
	.align		4
.L_128:
        /*0304*/ 	.word	index@(_Z12kernel_uint1P5uint1S0_)
        /*0308*/ 	.word	0x00000004


	//----- nvinfo : EIATTR_FRAME_SIZE
	.align		4
.L_129:
        /*030c*/ 	.byte	0x04, 0x11
        /*030e*/ 	.short	(.L_131 - .L_130)
	.align		4
.L_130:
        /*0310*/ 	.word	index@(_Z12kernel_uint1P5uint1S0_)
        /*0314*/ 	.word	0x00000000


	//----- nvinfo : EIATTR_REGCOUNT
	.align		4
.L_131:
        /*0318*/ 	.byte	0x04, 0x2f
        /*031a*/ 	.short	(.L_133 - .L_132)
	.align		4
.L_132:
        /*031c*/ 	.word	index@(_Z12kernel_uint2P5uint2S0_)
        /*0320*/ 	.word	0x00000004


	//----- nvinfo : EIATTR_FRAME_SIZE
	.align		4
.L_133:
        /*0324*/ 	.byte	0x04, 0x11
        /*0326*/ 	.short	(.L_135 - .L_134)
	.align		4
.L_134:
        /*0328*/ 	.word	index@(_Z12kernel_uint2P5uint2S0_)
        /*032c*/ 	.word	0x00000000


	//----- nvinfo : EIATTR_REGCOUNT
	.align		4
.L_135:
        /*0330*/ 	.byte	0x04, 0x2f
        /*0332*/ 	.short	(.L_137 - .L_136)
	.align		4
.L_136:
        /*0334*/ 	.word	index@(_Z12kernel_uint3P5uint3S0_)
        /*0338*/ 	.word	0x00000004


	//----- nvinfo : EIATTR_FRAME_SIZE
	.align		4
.L_137:
        /*033c*/ 	.byte	0x04, 0x11
        /*033e*/ 	.short	(.L_139 - .L_138)
	.align		4
.L_138:
        /*0340*/ 	.word	index@(_Z12kernel_uint3P5uint3S0_)
        /*0344*/ 	.word	0x00000000


	//----- nvinfo : EIATTR_REGCOUNT
	.align		4
.L_139:
        /*0348*/ 	.byte	0x04, 0x2f
        /*034a*/ 	.short	(.L_141 - .L_140)
	.align		4
.L_140:
        /*034c*/ 	.word	index@(_Z12kernel_uint4P5uint4S0_)
        /*0350*/ 	.word	0x00000004


	//----- nvinfo : EIATTR_FRAME_SIZE
	.align		4
.L_141:
        /*0354*/ 	.byte	0x04, 0x11
        /*0356*/ 	.short	(.L_143 - .L_142)
	.align		4
.L_142:
        /*0358*/ 	.word	index@(_Z12kernel_uint4P5uint4S0_)
        /*035c*/ 	.word	0x00000000


	//----- nvinfo : EIATTR_REGCOUNT
	.align		4
.L_143:
        /*0360*/ 	.byte	0x04, 0x2f
        /*0362*/ 	.short	(.L_145 - .L_144)
	.align		4
.L_144:
        /*0364*/ 	.word	index@(_Z13kernel_ulong1P6ulong1S0_)
        /*0368*/ 	.word	0x00000004


	//----- nvinfo : EIATTR_FRAME_SIZE
	.align		4
.L_145:
        /*036c*/ 	.byte	0x04, 0x11
        /*036e*/ 	.short	(.L_147 - .L_146)
	.align		4
.L_146:
        /*0370*/ 	.word	index@(_Z13kernel_ulong1P6ulong1S0_)
        /*0374*/ 	.word	0x00000000


	//----- nvinfo : EIATTR_REGCOUNT
	.align		4
.L_147:
        /*0378*/ 	.byte	0x04, 0x2f
        /*037a*/ 	.short	(.L_149 - .L_148)
	.align		4
.L_148:
        /*037c*/ 	.word	index@(_Z13kernel_ulong2P6ulong2S0_)
        /*0380*/ 	.word	0x00000004


	//----- nvinfo : EIATTR_FRAME_SIZE
	.align		4
.L_149:
        /*0384*/ 	.byte	0x04, 0x11
        /*0386*/ 	.short	(.L_151 - .L_150)
	.align		4
.L_150:
        /*0388*/ 	.word	index@(_Z13kernel_ulong2P6ulong2S0_)
        /*038c*/ 	.word	0x00000000


	//----- nvinfo : EIATTR_REGCOUNT
	.align		4
.L_151:
        /*0390*/ 	.byte	0x04, 0x2f
        /*0392*/ 	.short	(.L_153 - .L_152)
	.align		4
.L_152:
        /*0394*/ 	.word	index@(_Z13kernel_ulong3P6ulong3S0_)
        /*0398*/ 	.word	0x00000004


	//----- nvinfo : EIATTR_FRAME_SIZE
	.align		4
.L_153:
        /*039c*/ 	.byte	0x04, 0x11
        /*039e*/ 	.short	(.L_155 - .L_154)
	.align		4
.L_154:
        /*03a0*/ 	.word	index@(_Z13kernel_ulong3P6ulong3S0_)
        /*03a4*/ 	.word	0x00000000


	//----- nvinfo : EIATTR_REGCOUNT
	.align		4
.L_155:
        /*03a8*/ 	.byte	0x04, 0x2f
        /*03aa*/ 	.short	(.L_157 - .L_156)
	.align		4
.L_156:
        /*03ac*/ 	.word	index@(_Z13kernel_ulong4P6ulong4S0_)
        /*03b0*/ 	.word	0x00000004


	//----- nvinfo : EIATTR_FRAME_SIZE
	.align		4
.L_157:
        /*03b4*/ 	.byte	0x04, 0x11
        /*03b6*/ 	.short	(.L_159 - .L_158)
	.align		4
.L_158:
        /*03b8*/ 	.word	index@(_Z13kernel_ulong4P6ulong4S0_)
        /*03bc*/ 	.word	0x00000000


	//----- nvinfo : EIATTR_REGCOUNT
	.align		4
.L_159:
        /*03c0*/ 	.byte	0x04, 0x2f
        /*03c2*/ 	.short	(.L_161 - .L_160)
	.align		4
.L_160:
        /*03c4*/ 	.word	index@(_Z17kernel_ulonglong1P10ulonglong1S0_)
        /*03c8*/ 	.word	0x00000004


	//----- nvinfo : EIATTR_FRAME_SIZE
	.align		4
.L_161:
        /*03cc*/ 	.byte	0x04, 0x11
        /*03ce*/ 	.short	(.L_163 - .L_162)
	.align		4
.L_162:
        /*03d0*/ 	.word	index@(_Z17kernel_ulonglong1P10ulonglong1S0_)
        /*03d4*/ 	.word	0x00000000


	//----- nvinfo : EIATTR_REGCOUNT
	.align		4
.L_163:
        /*03d8*/ 	.byte	0x04, 0x2f
        /*03da*/ 	.short	(.L_165 - .L_164)
	.align		4
.L_164:
        /*03dc*/ 	.word	index@(_Z17kernel_ulonglong2P10ulonglong2S0_)
        /*03e0*/ 	.word	0x00000004


	//----- nvinfo : EIATTR_FRAME_SIZE
	.align		4
.L_165:
        /*03e4*/ 	.byte	0x04, 0x11
        /*03e6*/ 	.short	(.L_167 - .L_166)
	.align		4
.L_166:
        /*03e8*/ 	.word	index@(_Z17kernel_ulonglong2P10ulonglong2S0_)
        /*03ec*/ 	.word	0x00000000


	//----- nvinfo : EIATTR_REGCOUNT
	.align		4
.L_167:
        /*03f0*/ 	.byte	0x04, 0x2f
        /*03f2*/ 	.short	(.L_169 - .L_168)
	.align		4
.L_168:
        /*03f4*/ 	.word	index@(_Z17kernel_ulonglong3P10ulonglong3S0_)
        /*03f8*/ 	.word	0x00000004


	//----- nvinfo : EIATTR_FRAME_SIZE
	.align		4
.L_169:
        /*03fc*/ 	.byte	0x04, 0x11
        /*03fe*/ 	.short	(.L_171 - .L_170)
	.align		4
.L_170:
        /*0400*/ 	.word	index@(_Z17kernel_ulonglong3P10ulonglong3S0_)
        /*0404*/ 	.word	0x00000000


	//----- nvinfo : EIATTR_REGCOUNT
	.align		4
.L_171:
        /*0408*/ 	.byte	0x04, 0x2f
        /*040a*/ 	.short	(.L_173 - .L_172)
	.align		4
.L_172:
        /*040c*/ 	.word	index@(_Z17kernel_ulonglong4P10ulonglong4S0_)
        /*0410*/ 	.word	0x00000004


	//----- nvinfo : EIATTR_FRAME_SIZE
	.align		4
.L_173:
        /*0414*/ 	.byte	0x04, 0x11
        /*0416*/ 	.short	(.L_175 - .L_174)
	.align		4
.L_174:
        /*0418*/ 	.word	index@(_Z17kernel_ulonglong4P10ulonglong4S0_)
        /*041c*/ 	.word	0x00000000


	//----- nvinfo : EIATTR_REGCOUNT
	.align		4
.L_175:
        /*0420*/ 	.byte	0x04, 0x2f
        /*0422*/ 	.short	(.L_177 - .L_176)
	.align		4
.L_176:
        /*0424*/ 	.word	index@(_Z14kernel_ushort1P7ushort1S0_)
        /*0428*/ 	.word	0x00000004


	//----- nvinfo : EIATTR_FRAME_SIZE
	.align		4
.L_177:
        /*042c*/ 	.byte	0x04, 0x11
        /*042e*/ 	.short	(.L_179 - .L_178)
	.align		4
.L_178:
        /*0430*/ 	.word	index@(_Z14kernel_ushort1P7ushort1S0_)
        /*0434*/ 	.word	0x00000000


	//----- nvinfo : EIATTR_REGCOUNT
	.align		4
.L_179:
        /*0438*/ 	.byte	0x04, 0x2f
        /*043a*/ 	.short	(.L_181 - .L_180)
	.align		4
.L_180:
        /*043c*/ 	.word	index@(_Z14kernel_ushort2P7ushort2S0_)
        /*0440*/ 	.word	0x00000004


	//----- nvinfo : EIATTR_FRAME_SIZE
	.align		4
.L_181:
        /*0444*/ 	.byte	0x04, 0x11
        /*0446*/ 	.short	(.L_183 - .L_182)
	.align		4
.L_182:
        /*0448*/ 	.word	index@(_Z14kernel_ushort2P7ushort2S0_)
        /*044c*/ 	.word	0x00000000


	//----- nvinfo : EIATTR_REGCOUNT
	.align		4
.L_183:
        /*0450*/ 	.byte	0x04, 0x2f
        /*0452*/ 	.short	(.L_185 - .L_184)
	.align		4
.L_184:
        /*0454*/ 	.word	index@(_Z14kernel_ushort3P7ushort3S0_)
        /*0458*/ 	.word	0x00000004


	//----- nvinfo : EIATTR_FRAME_SIZE
	.align		4
.L_185:
        /*045c*/ 	.byte	0x04, 0x11
        /*045e*/ 	.short	(.L_187 - .L_186)
	.align		4
.L_186:
        /*0460*/ 	.word	index@(_Z14kernel_ushort3P7ushort3S0_)
        /*0464*/ 	.word	0x00000000


	//----- nvinfo : EIATTR_REGCOUNT
	.align		4
.L_187:
        /*0468*/ 	.byte	0x04, 0x2f
        /*046a*/ 	.short	(.L_189 - .L_188)
	.align		4
.L_188:
        /*046c*/ 	.word	index@(_Z14kernel_ushort4P7ushort4S0_)
        /*0470*/ 	.word	0x00000004


	//----- nvinfo : EIATTR_FRAME_SIZE
	.align		4
.L_189:
        /*0474*/ 	.byte	0x04, 0x11
        /*0476*/ 	.short	(.L_191 - .L_190)
	.align		4
.L_190:
        /*0478*/ 	.word	index@(_Z14kernel_ushort4P7ushort4S0_)
        /*047c*/ 	.word	0x00000000


	//----- nvinfo : EIATTR_REGCOUNT
	.align		4
.L_191:
        /*0480*/ 	.byte	0x04, 0x2f
        /*0482*/ 	.short	(.L_193 - .L_192)
	.align		4
.L_192:
        /*0484*/ 	.word	index@(_Z8foo_typev)
        /*0488*/ 	.word	0x00000004


	//----- nvinfo : EIATTR_FRAME_SIZE
	.align		4
.L_193:
        /*048c*/ 	.byte	0x04, 0x11
        /*048e*/ 	.short	(.L_195 - .L_194)
	.align		4
.L_194:
        /*0490*/ 	.word	index@(_Z8foo_typev)
        /*0494*/ 	.word	0x00000000


	//----- nvinfo : EIATTR_MIN_STACK_SIZE
	.align		4
.L_195:
        /*0498*/ 	.byte	0x04, 0x12
        /*049a*/ 	.short	(.L_197 - .L_196)
	.align		4
.L_196:
        /*049c*/ 	.word	index@(_Z8foo_typev)
        /*04a0*/ 	.word	0x00000000


	//----- nvinfo : EIATTR_MIN_STACK_SIZE
	.align		4
.L_197:
        /*04a4*/ 	.byte	0x04, 0x12
        /*04a6*/ 	.short	(.L_199 - .L_198)
	.align		4
.L_198:
        /*04a8*/ 	.word	index@(_Z14kernel_ushort4P7ushort4S0_)
        /*04ac*/ 	.word	0x00000000


	//----- nvinfo : EIATTR_MIN_STACK_SIZE
	.align		4
.L_199:
        /*04b0*/ 	.byte	0x04, 0x12
        /*04b2*/ 	.short	(.L_201 - .L_200)
	.align		4
.L_200:
        /*04b4*/ 	.word	index@(_Z14kernel_ushort3P7ushort3S0_)
        /*04b8*/ 	.word	0x00000000


	//----- nvinfo : EIATTR_MIN_STACK_SIZE
	.align		4
.L_201:
        /*04bc*/ 	.byte	0x04, 0x12
        /*04be*/ 	.short	(.L_203 - .L_202)
	.align		4
.L_202:
        /*04c0*/ 	.word	index@(_Z14kernel_ushort2P7ushort2S0_)
        /*04c4*/ 	.word	0x00000000


	//----- nvinfo : EIATTR_MIN_STACK_SIZE
	.align		4
.L_203:
        /*04c8*/ 	.byte	0x04, 0x12
        /*04ca*/ 	.short	(.L_205 - .L_204)
	.align		4
.L_204:
        /*04cc*/ 	.word	index@(_Z14kernel_ushort1P7ushort1S0_)
        /*04d0*/ 	.word	0x00000000


	//----- nvinfo : EIATTR_MIN_STACK_SIZE
	.align		4
.L_205:
        /*04d4*/ 	.byte	0x04, 0x12
        /*04d6*/ 	.short	(.L_207 - .L_206)
	.align		4
.L_206:
        /*04d8*/ 	.word	index@(_Z17kernel_ulonglong4P10ulonglong4S0_)
        /*04dc*/ 	.word	0x00000000


	//----- nvinfo : EIATTR_MIN_STACK_SIZE
	.align		4
.L_207:
        /*04e0*/ 	.byte	0x04, 0x12
        /*04e2*/ 	.short	(.L_209 - .L_208)
	.align		4
.L_208:
        /*04e4*/ 	.word	index@(_Z17kernel_ulonglong3P10ulonglong3S0_)
        /*04e8*/ 	.word	0x00000000


	//----- nvinfo : EIATTR_MIN_STACK_SIZE
	.align		4
.L_209:
        /*04ec*/ 	.byte	0x04, 0x12
        /*04ee*/ 	.short	(.L_211 - .L_210)
	.align		4
.L_210:
        /*04f0*/ 	.word	index@(_Z17kernel_ulonglong2P10ulonglong2S0_)
        /*04f4*/ 	.word	0x00000000


	//----- nvinfo : EIATTR_MIN_STACK_SIZE
	.align		4
.L_211:
        /*04f8*/ 	.byte	0x04, 0x12
        /*04fa*/ 	.short	(.L_213 - .L_212)
	.align		4
.L_212:
        /*04fc*/ 	.word	index@(_Z17kernel_ulonglong1P10ulonglong1S0_)
        /*0500*/ 	.word	0x00000000


	//----- nvinfo : EIATTR_MIN_STACK_SIZE
	.align		4
.L_213:
        /*0504*/ 	.byte	0x04, 0x12
        /*0506*/ 	.short	(.L_215 - .L_214)
	.align		4
.L_214:
        /*0508*/ 	.word	index@(_Z13kernel_ulong4P6ulong4S0_)
        /*050c*/ 	.word	0x00000000


	//----- nvinfo : EIATTR_MIN_STACK_SIZE
	.align		4
.L_215:
        /*0510*/ 	.byte	0x04, 0x12
        /*0512*/ 	.short	(.L_217 - .L_216)
	.align		4
.L_216:
        /*0514*/ 	.word	index@(_Z13kernel_ulong3P6ulong3S0_)
        /*0518*/ 	.word	0x00000000


	//----- nvinfo : EIATTR_MIN_STACK_SIZE
	.align		4
.L_217:
        /*051c*/ 	.byte	0x04, 0x12
        /*051e*/ 	.short	(.L_219 - .L_218)
	.align		4
.L_218:
        /*0520*/ 	.word	index@(_Z13kernel_ulong2P6ulong2S0_)
        /*0524*/ 	.word	0x00000000


	//----- nvinfo : EIATTR_MIN_STACK_SIZE
	.align		4
.L_219:
        /*0528*/ 	.byte	0x04, 0x12
        /*052a*/ 	.short	(.L_221 - .L_220)
	.align		4
.L_220:
        /*052c*/ 	.word	index@(_Z13kernel_ulong1P6ulong1S0_)
        /*0530*/ 	.word	0x00000000


	//----- nvinfo : EIATTR_MIN_STACK_SIZE
	.align		4
.L_221:
        /*0534*/ 	.byte	0x04, 0x12
        /*0536*/ 	.short	(.L_223 - .L_222)
	.align		4
.L_222:
        /*0538*/ 	.word	index@(_Z12kernel_uint4P5uint4S0_)
        /*053c*/ 	.word	0x00000000


	//----- nvinfo : EIATTR_MIN_STACK_SIZE
	.align		4
.L_223:
        /*0540*/ 	.byte	0x04, 0x12
        /*0542*/ 	.short	(.L_225 - .L_224)
	.align		4
.L_224:
        /*0544*/ 	.word	index@(_Z12kernel_uint3P5uint3S0_)
        /*0548*/ 	.word	0x00000000


	//----- nvinfo : EIATTR_MIN_STACK_SIZE
	.align		4
.L_225:
        /*054c*/ 	.byte	0x04, 0x12
        /*054e*/ 	.short	(.L_227 - .L_226)
	.align		4
.L_226:
        /*0550*/ 	.word	index@(_Z12kernel_uint2P5uint2S0_)
        /*0554*/ 	.word	0x00000000


	//----- nvinfo : EIATTR_MIN_STACK_SIZE
	.align		4
.L_227:
        /*0558*/ 	.byte	0x04, 0x12
        /*055a*/ 	.short	(.L_229 - .L_228)
	.align		4
.L_228:
        /*055c*/ 	.word	index@(_Z12kernel_uint1P5uint1S0_)
        /*0560*/ 	.word	0x00000000


	//----- nvinfo : EIATTR_MIN_STACK_SIZE
	.align		4
.L_229:
        /*0564*/ 	.byte	0x04, 0x12
        /*0566*/ 	.short	(.L_231 - .L_230)
	.align		4
.L_230:
        /*0568*/ 	.word	index@(_Z13kernel_uchar4P6uchar4S0_)
        /*056c*/ 	.word	0x00000000


	//----- nvinfo : EIATTR_MIN_STACK_SIZE
	.align		4
.L_231:
        /*0570*/ 	.byte	0x04, 0x12
        /*0572*/ 	.short	(.L_233 - .L_232)
	.align		4
.L_232:
        /*0574*/ 	.word	index@(_Z13kernel_uchar3P6uchar3S0_)
        /*0578*/ 	.word	0x00000000


	//----- nvinfo : EIATTR_MIN_STACK_SIZE
	.align		4
.L_233:
        /*057c*/ 	.byte	0x04, 0x12
        /*057e*/ 	.short	(.L_235 - .L_234)
	.align		4
.L_234:
        /*0580*/ 	.word	index@(_Z13kernel_uchar2P6uchar2S0_)
        /*0584*/ 	.word	0x00000000


	//----- nvinfo : EIATTR_MIN_STACK_SIZE
	.align		4
.L_235:
        /*0588*/ 	.byte	0x04, 0x12
        /*058a*/ 	.short	(.L_237 - .L_236)
	.align		4
.L_236:
        /*058c*/ 	.word	index@(_Z13kernel_uchar1P6uchar1S0_)
        /*0590*/ 	.word	0x00000000


	//----- nvinfo : EIATTR_MIN_STACK_SIZE
	.align		4
.L_237:
        /*0594*/ 	.byte	0x04, 0x12
        /*0596*/ 	.short	(.L_239 - .L_238)
	.align		4
.L_238:
        /*0598*/ 	.word	index@(_Z13kernel_short4P6short4S0_)
        /*059c*/ 	.word	0x00000000


	//----- nvinfo : EIATTR_MIN_STACK_SIZE
	.align		4
.L_239:
        /*05a0*/ 	.byte	0x04, 0x12
        /*05a2*/ 	.short	(.L_241 - .L_240)
	.align		4
.L_240:
        /*05a4*/ 	.word	index@(_Z13kernel_short3P6short3S0_)
        /*05a8*/ 	.word	0x00000000


	//----- nvinfo : EIATTR_MIN_STACK_SIZE
	.align		4
.L_241:
        /*05ac*/ 	.byte	0x04, 0x12
        /*05ae*/ 	.short	(.L_243 - .L_242)
	.align		4
.L_242:
        /*05b0*/ 	.word	index@(_Z13kernel_short2P6short2S0_)
        /*05b4*/ 	.word	0x00000000


	//----- nvinfo : EIATTR_MIN_STACK_SIZE
	.align		4
.L_243:
        /*05b8*/ 	.byte	0x04, 0x12
        /*05ba*/ 	.short	(.L_245 - .L_244)
	.align		4
.L_244:
        /*05bc*/ 	.word	index@(_Z13kernel_short1P6short1S0_)
        /*05c0*/ 	.word	0x00000000


	//----- nvinfo : EIATTR_MIN_STACK_SIZE
	.align		4
.L_245:
        /*05c4*/ 	.byte	0x04, 0x12
        /*05c6*/ 	.short	(.L_247 - .L_246)
	.align		4
.L_246:
        /*05c8*/ 	.word	index@(_Z16kernel_longlong4P9longlong4S0_)
        /*05cc*/ 	.word	0x00000000


	//----- nvinfo : EIATTR_MIN_STACK_SIZE
	.align		4
.L_247:
        /*05d0*/ 	.byte	0x04, 0x12
        /*05d2*/ 	.short	(.L_249 - .L_248)
	.align		4
.L_248:
        /*05d4*/ 	.word	index@(_Z16kernel_longlong3P9longlong3S0_)
        /*05d8*/ 	.word	0x00000000


	//----- nvinfo : EIATTR_MIN_STACK_SIZE
	.align		4
.L_249:
        /*05dc*/ 	.byte	0x04, 0x12
        /*05de*/ 	.short	(.L_251 - .L_250)
	.align		4
.L_250:
        /*05e0*/ 	.word	index@(_Z16kernel_longlong2P9longlong2S0_)
        /*05e4*/ 	.word	0x00000000


	//----- nvinfo : EIATTR_MIN_STACK_SIZE
	.align		4
.L_251:
        /*05e8*/ 	.byte	0x04, 0x12
        /*05ea*/ 	.short	(.L_253 - .L_252)
	.align		4
.L_252:
        /*05ec*/ 	.word	index@(_Z16kernel_longlong1P9longlong1S0_)
        /*05f0*/ 	.word	0x00000000


	//----- nvinfo : EIATTR_MIN_STACK_SIZE
	.align		4
.L_253:
        /*05f4*/ 	.byte	0x04, 0x12
        /*05f6*/ 	.short	(.L_255 - .L_254)
	.align		4
.L_254:
        /*05f8*/ 	.word	index@(_Z12kernel_long4P5long4S0_)
        /*05fc*/ 	.word	0x00000000


	//----- nvinfo : EIATTR_MIN_STACK_SIZE
	.align		4
.L_255:
        /*0600*/ 	.byte	0x04, 0x12
        /*0602*/ 	.short	(.L_257 - .L_256)
	.align		4
.L_256:
        /*0604*/ 	.word	index@(_Z12kernel_long3P5long3S0_)
        /*0608*/ 	.word	0x00000000


	//----- nvinfo : EIATTR_MIN_STACK_SIZE
	.align		4
.L_257:
        /*060c*/ 	.byte	0x04, 0x12
        /*060e*/ 	.short	(.L_259 - .L_258)
	.align		4
.L_258:
        /*0610*/ 	.word	index@(_Z12kernel_long2P5long2S0_)
        /*0614*/ 	.word	0x00000000


	//----- nvinfo : EIATTR_MIN_STACK_SIZE
	.align		4
.L_259:
        /*0618*/ 	.byte	0x04, 0x12
        /*061a*/ 	.short	(.L_261 - .L_260)
	.align		4
.L_260:
        /*061c*/ 	.word	index@(_Z12kernel_long1P5long1S0_)
        /*0620*/ 	.word	0x00000000


	//----- nvinfo : EIATTR_MIN_STACK_SIZE
	.align		4
.L_261:
        /*0624*/ 	.byte	0x04, 0x12
        /*0626*/ 	.short	(.L_263 - .L_262)
	.align		4
.L_262:
        /*0628*/ 	.word	index@(_Z11kernel_int4P4int4S0_)
        /*062c*/ 	.word	0x00000000


	//----- nvinfo : EIATTR_MIN_STACK_SIZE
	.align		4
.L_263:
        /*0630*/ 	.byte	0x04, 0x12
        /*0632*/ 	.short	(.L_265 - .L_264)
	.align		4
.L_264:
        /*0634*/ 	.word	index@(_Z11kernel_int3P4int3S0_)
        /*0638*/ 	.word	0x00000000


	//----- nvinfo : EIATTR_MIN_STACK_SIZE
	.align		4
.L_265:
        /*063c*/ 	.byte	0x04, 0x12
        /*063e*/ 	.short	(.L_267 - .L_266)
	.align		4
.L_266:
        /*0640*/ 	.word	index@(_Z11kernel_int2P4int2S0_)
        /*0644*/ 	.word	0x00000000


	//----- nvinfo : EIATTR_MIN_STACK_SIZE
	.align		4
.L_267:
        /*0648*/ 	.byte	0x04, 0x12
        /*064a*/ 	.short	(.L_269 - .L_268)
	.align		4
.L_268:
        /*064c*/ 	.word	index@(_Z11kernel_int1P4int1S0_)
        /*0650*/ 	.word	0x00000000


	//----- nvinfo : EIATTR_MIN_STACK_SIZE
	.align		4
.L_269:
        /*0654*/ 	.byte	0x04, 0x12
        /*0656*/ 	.short	(.L_271 - .L_270)
	.align		4
.L_270:
        /*0658*/ 	.word	index@(_Z13kernel_float4P6float4S0_)
        /*065c*/ 	.word	0x00000000


	//----- nvinfo : EIATTR_MIN_STACK_SIZE
	.align		4
.L_271:
        /*0660*/ 	.byte	0x04, 0x12
        /*0662*/ 	.short	(.L_273 - .L_272)
	.align		4
.L_272:
        /*0664*/ 	.word	index@(_Z13kernel_float3P6float3S0_)
        /*0668*/ 	.word	0x00000000


	//----- nvinfo : EIATTR_MIN_STACK_SIZE
	.align		4
.L_273:
        /*066c*/ 	.byte	0x04, 0x12
        /*066e*/ 	.short	(.L_275 - .L_274)
	.align		4
.L_274:
        /*0670*/ 	.word	index@(_Z13kernel_float2P6float2S0_)
        /*0674*/ 	.word	0x00000000


	//----- nvinfo : EIATTR_MIN_STACK_SIZE
	.align		4
.L_275:
        /*0678*/ 	.byte	0x04, 0x12
        /*067a*/ 	.short	(.L_277 - .L_276)
	.align		4
.L_276:
        /*067c*/ 	.word	index@(_Z13kernel_float1P6float1S0_)
        /*0680*/ 	.word	0x00000000


	//----- nvinfo : EIATTR_MIN_STACK_SIZE
	.align		4
.L_277:
        /*0684*/ 	.byte	0x04, 0x12
        /*0686*/ 	.short	(.L_279 - .L_278)
	.align		4
.L_278:
        /*0688*/ 	.word	index@(_Z14kernel_double4P7double4S0_)
        /*068c*/ 	.word	0x00000000


	//----- nvinfo : EIATTR_MIN_STACK_SIZE
	.align		4
.L_279:
        /*0690*/ 	.byte	0x04, 0x12
        /*0692*/ 	.short	(.L_281 - .L_280)
	.align		4
.L_280:
        /*0694*/ 	.word	index@(_Z14kernel_double3P7double3S0_)
        /*0698*/ 	.word	0x00000000


	//----- nvinfo : EIATTR_MIN_STACK_SIZE
	.align		4
.L_281:
        /*069c*/ 	.byte	0x04, 0x12
        /*069e*/ 	.short	(.L_283 - .L_282)
	.align		4
.L_282:
        /*06a0*/ 	.word	index@(_Z14kernel_double2P7double2S0_)
        /*06a4*/ 	.word	0x00000000


	//----- nvinfo : EIATTR_MIN_STACK_SIZE
	.align		4
.L_283:
        /*06a8*/ 	.byte	0x04, 0x12
        /*06aa*/ 	.short	(.L_285 - .L_284)
	.align		4
.L_284:
        /*06ac*/ 	.word	index@(_Z14kernel_double1P7double1S0_)
        /*06b0*/ 	.word	0x00000000


	//----- nvinfo : EIATTR_MIN_STACK_SIZE
	.align		4
.L_285:
        /*06b4*/ 	.byte	0x04, 0x12
        /*06b6*/ 	.short	(.L_287 - .L_286)
	.align		4
.L_286:
        /*06b8*/ 	.word	index@(_Z12kernel_char4P5char4S0_)
        /*06bc*/ 	.word	0x00000000


	//----- nvinfo : EIATTR_MIN_STACK_SIZE
	.align		4
.L_287:
        /*06c0*/ 	.byte	0x04, 0x12
        /*06c2*/ 	.short	(.L_289 - .L_288)
	.align		4
.L_288:
        /*06c4*/ 	.word	index@(_Z12kernel_char3P5char3S0_)
        /*06c8*/ 	.word	0x00000000


	//----- nvinfo : EIATTR_MIN_STACK_SIZE
	.align		4
.L_289:
        /*06cc*/ 	.byte	0x04, 0x12
        /*06ce*/ 	.short	(.L_291 - .L_290)
	.align		4
.L_290:
        /*06d0*/ 	.word	index@(_Z12kernel_char2P5char2S0_)
        /*06d4*/ 	.word	0x00000000


	//----- nvinfo : EIATTR_MIN_STACK_SIZE
	.align		4
.L_291:
        /*06d8*/ 	.byte	0x04, 0x12
        /*06da*/ 	.short	(.L_293 - .L_292)
	.align		4
.L_292:
        /*06dc*/ 	.word	index@(_Z12kernel_char1P5char1S0_)
        /*06e0*/ 	.word	0x00000000
.L_293:


//--------------------- .nv.compat                --------------------------
	.section	.nv.compat,"",@"SHT_CUDA_COMPAT_INFO"
	.align	4
        /*0000*/ 	.byte	0x02, 0x09, 0x00, 0x00, 0x02, 0x02, 0x01, 0x00, 0x02, 0x05, 0x05, 0x00, 0x03, 0x07, 0x01, 0x01
        /*0010*/ 	.byte	0x02, 0x03, 0x00, 0x00, 0x02, 0x06, 0x01, 0x00, 0x04, 0x0b, 0x08, 0x00, 0x09, 0x00, 0x00, 0x00
        /*0020*/ 	.byte	0x00, 0x00, 0x00, 0x00


//--------------------- .nv.info._Z8foo_typev     --------------------------
	.section	.nv.info._Z8foo_typev,"",@"SHT_CUDA_INFO"
	.sectionflags	@""
	.align	4


	//----- nvinfo : EIATTR_CUDA_API_VERSION
	.align		4
        /*0000*/ 	.byte	0x04, 0x37
        /*0002*/ 	.short	(.L_295 - .L_294)
.L_294:
        /*0004*/ 	.word	0x00000082


	//----- nvinfo : EIATTR_SPARSE_MMA_MASK
	.align		4
.L_295:
        /*0008*/ 	.byte	0x03, 0x50
        /*000a*/ 	.short	0x0000


	//----- nvinfo : EIATTR_MAXREG_COUNT
	.align		4
        /*000c*/ 	.byte	0x03, 0x1b
        /*000e*/ 	.short	0x00ff


	//----- nvinfo : EIATTR_MERCURY_ISA_VERSION
	.align		4
        /*0010*/ 	.byte	0x03, 0x5f
        /*0012*/ 	.short	0x0101


	//----- nvinfo : EIATTR_VRC_CTA_INIT_COUNT
	.align		4
        /*0014*/ 	.byte	0x02, 0x4a
	.zero		1
	.zero		1


	//----- nvinfo : EIATTR_EXIT_INSTR_OFFSETS
	.align		4
        /*0018*/ 	.byte	0x04, 0x1c
        /*001a*/ 	.short	(.L_297 - .L_296)


	//   ....[0]....
.L_296:
        /*001c*/ 	.word	0x00000010


	//----- nvinfo : EIATTR_SW_WAR
	.align		4
.L_297:
        /*0020*/ 	.byte	0x04, 0x36
        /*0022*/ 	.short	(.L_299 - .L_298)
.L_298:
        /*0024*/ 	.word	0x00000008
.L_299:


//--------------------- .nv.info._Z14kernel_ushort4P7ushort4S0_ --------------------------
	.section	.nv.info._Z14kernel_ushort4P7ushort4S0_,"",@"SHT_CUDA_INFO"
	.sectionflags	@""
	.align	4


	//----- nvinfo : EIATTR_CUDA_API_VERSION
	.align		4
        /*0000*/ 	.byte	0x04, 0x37
        /*0002*/ 	.short	(.L_301 - .L_300)
.L_300:
        /*0004*/ 	.word	0x00000082


	//----- nvinfo : EIATTR_KPARAM_INFO
	.align		4
.L_301:
        /*0008*/ 	.byte	0x04, 0x17
        /*000a*/ 	.short	(.L_303 - .L_302)
.L_302:
        /*000c*/ 	.word	0x00000000
        /*0010*/ 	.short	0x0001
        /*0012*/ 	.short	0x0008
        /*0014*/ 	.byte	0x00, 0xf5, 0x21, 0x00


	//----- nvinfo : EIATTR_KPARAM_INFO
	.align		4
.L_303:
        /*0018*/ 	.byte	0x04, 0x17
        /*001a*/ 	.short	(.L_305 - .L_304)
.L_304:
        /*001c*/ 	.word	0x00000000
        /*0020*/ 	.short	0x0000
        /*0022*/ 	.short	0x0000
        /*0024*/ 	.byte	0x00, 0xf5, 0x21, 0x00


	//----- nvinfo : EIATTR_SPARSE_MMA_MASK
	.align		4
.L_305:
        /*0028*/ 	.byte	0x03, 0x50
        /*002a*/ 	.short	0x0000


	//----- nvinfo : EIATTR_MAXREG_COUNT
	.align		4
        /*002c*/ 	.byte	0x03, 0x1b
        /*002e*/ 	.short	0x00ff


	//----- nvinfo : EIATTR_MERCURY_ISA_VERSION
	.align		4
        /*0030*/ 	.byte	0x03, 0x5f
        /*0032*/ 	.short	0x0101


	//----- nvinfo : EIATTR_VRC_CTA_INIT_COUNT
	.align		4
        /*0034*/ 	.byte	0x02, 0x4a
	.zero		1
	.zero		1


	//----- nvinfo : EIATTR_EXIT_INSTR_OFFSETS
	.align		4
        /*0038*/ 	.byte	0x04, 0x1c
        /*003a*/ 	.short	(.L_307 - .L_306)


	//   ....[0]....
.L_306:
        /*003c*/ 	.word	0x00000010


	//----- nvinfo : EIATTR_CBANK_PARAM_SIZE
	.align		4
.L_307:
        /*0040*/ 	.byte	0x03, 0x19
        /*0042*/ 	.short	0x0010


	//----- nvinfo : EIATTR_PARAM_CBANK
	.align		4
        /*0044*/ 	.byte	0x04, 0x0a
        /*0046*/ 	.short	(.L_309 - .L_308)
	.align		4
.L_308:
        /*0048*/ 	.word	index@(.nv.constant0._Z14kernel_ushort4P7ushort4S0_)
        /*004c*/ 	.short	0x0380
        /*004e*/ 	.short	0x0010


	//----- nvinfo : EIATTR_SW_WAR
	.align		4
.L_309:
        /*0050*/ 	.byte	0x04, 0x36
        /*0052*/ 	.short	(.L_311 - .L_310)
.L_310:
        /*0054*/ 	.word	0x00000008
.L_311:


//--------------------- .nv.info._Z14kernel_ushort3P7ushort3S0_ --------------------------
	.section	.nv.info._Z14kernel_ushort3P7ushort3S0_,"",@"SHT_CUDA_INFO"
	.sectionflags	@""
	.align	4


	//----- nvinfo : EIATTR_CUDA_API_VERSION
	.align		4
        /*0000*/ 	.byte	0x04, 0x37
        /*0002*/ 	.short	(.L_313 - .L_312)
.L_312:
        /*0004*/ 	.word	0x00000082


	//----- nvinfo : EIATTR_KPARAM_INFO
	.align		4
.L_313:
        /*0008*/ 	.byte	0x04, 0x17
        /*000a*/ 	.short	(.L_315 - .L_314)
.L_314:
        /*000c*/ 	.word	0x00000000
        /*0010*/ 	.short	0x0001
        /*0012*/ 	.short	0x0008
        /*0014*/ 	.byte	0x00, 0xf5, 0x21, 0x00


	//----- nvinfo : EIATTR_KPARAM_INFO
	.align		4
.L_315:
        /*0018*/ 	.byte	0x04, 0x17
        /*001a*/ 	.short	(.L_317 - .L_316)
.L_316:
        /*001c*/ 	.word	0x00000000
        /*0020*/ 	.short	0x0000
        /*0022*/ 	.short	0x0000
        /*0024*/ 	.byte	0x00, 0xf5, 0x21, 0x00


	//----- nvinfo : EIATTR_SPARSE_MMA_MASK
	.align		4
.L_317:
        /*0028*/ 	.byte	0x03, 0x50
        /*002a*/ 	.short	0x0000


	//----- nvinfo : EIATTR_MAXREG_COUNT
	.align		4
        /*002c*/ 	.byte	0x03, 0x1b
        /*002e*/ 	.short	0x00ff


	//----- nvinfo : EIATTR_MERCURY_ISA_VERSION
	.align		4
        /*0030*/ 	.byte	0x03, 0x5f
        /*0032*/ 	.short	0x0101


	//----- nvinfo : EIATTR_VRC_CTA_INIT_COUNT
	.align		4
        /*0034*/ 	.byte	0x02, 0x4a
	.zero		1
	.zero		1


	//----- nvinfo : EIATTR_EXIT_INSTR_OFFSETS
	.align		4
        /*0038*/ 	.byte	0x04, 0x1c
        /*003a*/ 	.short	(.L_319 - .L_318)


	//   ....[0]....
.L_318:
        /*003c*/ 	.word	0x00000010


	//----- nvinfo : EIATTR_CBANK_PARAM_SIZE
	.align		4
.L_319:
        /*0040*/ 	.byte	0x03, 0x19
        /*0042*/ 	.short	0x0010


	//----- nvinfo : EIATTR_PARAM_CBANK
	.align		4
        /*0044*/ 	.byte	0x04, 0x0a
        /*0046*/ 	.short	(.L_321 - .L_320)
	.align		4
.L_320:
        /*0048*/ 	.word	index@(.nv.constant0._Z14kernel_ushort3P7ushort3S0_)
        /*004c*/ 	.short	0x0380
        /*004e*/ 	.short	0x0010


	//----- nvinfo : EIATTR_SW_WAR
	.align		4
.L_321:
        /*0050*/ 	.byte	0x04, 0x36
        /*0052*/ 	.short	(.L_323 - .L_322)
.L_322:
        /*0054*/ 	.word	0x00000008
.L_323:


//--------------------- .nv.info._Z14kernel_ushort2P7ushort2S0_ --------------------------
	.section	.nv.info._Z14kernel_ushort2P7ushort2S0_,"",@"SHT_CUDA_INFO"
	.sectionflags	@""
	.align	4


	//----- nvinfo : EIATTR_CUDA_API_VERSION
	.align		4
        /*0000*/ 	.byte	0x04, 0x37
        /*0002*/ 	.short	(.L_325 - .L_324)
.L_324:
        /*0004*/ 	.word	0x00000082


	//----- nvinfo : EIATTR_KPARAM_INFO
	.align		4
.L_325:
        /*0008*/ 	.byte	0x04, 0x17
        /*000a*/ 	.short	(.L_327 - .L_326)
.L_326:
        /*000c*/ 	.word	0x00000000
        /*0010*/ 	.short	0x0001
        /*0012*/ 	.short	0x0008
        /*0014*/ 	.byte	0x00, 0xf5, 0x21, 0x00


	//----- nvinfo : EIATTR_KPARAM_INFO
	.align		4
.L_327:
        /*0018*/ 	.byte	0x04, 0x17
        /*001a*/ 	.short	(.L_329 - .L_328)
.L_328:
        /*001c*/ 	.word	0x00000000
        /*0020*/ 	.short	0x0000
        /*0022*/ 	.short	0x0000
        /*0024*/ 	.byte	0x00, 0xf5, 0x21, 0x00


	//----- nvinfo : EIATTR_SPARSE_MMA_MASK
	.align		4
.L_329:
        /*0028*/ 	.byte	0x03, 0x50
        /*002a*/ 	.short	0x0000


	//----- nvinfo : EIATTR_MAXREG_COUNT
	.align		4
        /*002c*/ 	.byte	0x03, 0x1b
        /*002e*/ 	.short	0x00ff


	//----- nvinfo : EIATTR_MERCURY_ISA_VERSION
	.align		4
        /*0030*/ 	.byte	0x03, 0x5f
        /*0032*/ 	.short	0x0101


	//----- nvinfo : EIATTR_VRC_CTA_INIT_COUNT
	.align		4
        /*0034*/ 	.byte	0x02, 0x4a
	.zero		1
	.zero		1


	//----- nvinfo : EIATTR_EXIT_INSTR_OFFSETS
	.align		4
        /*0038*/ 	.byte	0x04, 0x1c
        /*003a*/ 	.short	(.L_331 - .L_330)


	//   ....[0]....
.L_330:
        /*003c*/ 	.word	0x00000010


	//----- nvinfo : EIATTR_CBANK_PARAM_SIZE
	.align		4
.L_331:
        /*0040*/ 	.byte	0x03, 0x19
        /*0042*/ 	.short	0x0010


	//----- nvinfo : EIATTR_PARAM_CBANK
	.align		4
        /*0044*/ 	.byte	0x04, 0x0a
        /*0046*/ 	.short	(.L_333 - .L_332)
	.align		4
.L_332:
        /*0048*/ 	.word	index@(.nv.constant0._Z14kernel_ushort2P7ushort2S0_)
        /*004c*/ 	.short	0x0380
        /*004e*/ 	.short	0x0010


	//----- nvinfo : EIATTR_SW_WAR
	.align		4
.L_333:
        /*0050*/ 	.byte	0x04, 0x36
        /*0052*/ 	.short	(.L_335 - .L_334)
.L_334:
        /*0054*/ 	.word	0x00000008
.L_335:


//--------------------- .nv.info._Z14kernel_ushort1P7ushort1S0_ --------------------------
	.section	.nv.info._Z14kernel_ushort1P7ushort1S0_,"",@"SHT_CUDA_INFO"
	.sectionflags	@""
	.align	4


	//----- nvinfo : EIATTR_CUDA_API_VERSION
	.align		4
        /*0000*/ 	.byte	0x04, 0x37
        /*0002*/ 	.short	(.L_337 - .L_336)
.L_336:
        /*0004*/ 	.word	0x00000082


	//----- nvinfo : EIATTR_KPARAM_INFO
	.align		4
.L_337:
        /*0008*/ 	.byte	0x04, 0x17
        /*000a*/ 	.short	(.L_339 - .L_338)
.L_338:
        /*000c*/ 	.word	0x00000000
        /*0010*/ 	.short	0x0001
        /*0012*/ 	.short	0x0008
        /*0014*/ 	.byte	0x00, 0xf5, 0x21, 0x00


	//----- nvinfo : EIATTR_KPARAM_INFO
	.align		4
.L_339:
        /*0018*/ 	.byte	0x04, 0x17
        /*001a*/ 	.short	(.L_341 - .L_340)
.L_340:
        /*001c*/ 	.word	0x00000000
        /*0020*/ 	.short	0x0000
        /*0022*/ 	.short	0x0000
        /*0024*/ 	.byte	0x00, 0xf5, 0x21, 0x00


	//----- nvinfo : EIATTR_SPARSE_MMA_MASK
	.align		4
.L_341:
        /*0028*/ 	.byte	0x03, 0x50
        /*002a*/ 	.short	0x0000


	//----- nvinfo : EIATTR_MAXREG_COUNT
	.align		4
        /*002c*/ 	.byte	0x03, 0x1b
        /*002e*/ 	.short	0x00ff


	//----- nvinfo : EIATTR_MERCURY_ISA_VERSION
	.align		4
        /*0030*/ 	.byte	0x03, 0x5f
        /*0032*/ 	.short	0x0101


	//----- nvinfo : EIATTR_VRC_CTA_INIT_COUNT
	.align		4
        /*0034*/ 	.byte	0x02, 0x4a
	.zero		1
	.zero		1


	//----- nvinfo : EIATTR_EXIT_INSTR_OFFSETS
	.align		4
        /*0038*/ 	.byte	0x04, 0x1c
        /*003a*/ 	.short	(.L_343 - .L_342)


	//   ....[0]....
.L_342:
        /*003c*/ 	.word	0x00000010


	//----- nvinfo : EIATTR_CBANK_PARAM_SIZE
	.align		4
.L_343:
        /*0040*/ 	.byte	0x03, 0x19
        /*0042*/ 	.short	0x0010


	//----- nvinfo : EIATTR_PARAM_CBANK
	.align		4
        /*0044*/ 	.byte	0x04, 0x0a
        /*0046*/ 	.short	(.L_345 - .L_344)
	.align		4
.L_344:
        /*0048*/ 	.word	index@(.nv.constant0._Z14kernel_ushort1P7ushort1S0_)
        /*004c*/ 	.short	0x0380
        /*004e*/ 	.short	0x0010


	//----- nvinfo : EIATTR_SW_WAR
	.align		4
.L_345:
        /*0050*/ 	.byte	0x04, 0x36
        /*0052*/ 	.short	(.L_347 - .L_346)
.L_346:
        /*0054*/ 	.word	0x00000008
.L_347:


//--------------------- .nv.info._Z17kernel_ulonglong4P10ulonglong4S0_ --------------------------
	.section	.nv.info._Z17kernel_ulonglong4P10ulonglong4S0_,"",@"SHT_CUDA_INFO"
	.sectionflags	@""
	.align	4


	//----- nvinfo : EIATTR_CUDA_API_VERSION
	.align		4
        /*0000*/ 	.byte	0x04, 0x37
        /*0002*/ 	.short	(.L_349 - .L_348)
.L_348:
        /*0004*/ 	.word	0x00000082


	//----- nvinfo : EIATTR_KPARAM_INFO
	.align		4
.L_349:
        /*0008*/ 	.byte	0x04, 0x17
        /*000a*/ 	.short	(.L_351 - .L_350)
.L_350:
        /*000c*/ 	.word	0x00000000
        /*0010*/ 	.short	0x0001
        /*0012*/ 	.short	0x0008
        /*0014*/ 	.byte	0x00, 0xf5, 0x21, 0x00


	//----- nvinfo : EIATTR_KPARAM_INFO
	.align		4
.L_351:
        /*0018*/ 	.byte	0x04, 0x17
        /*001a*/ 	.short	(.L_353 - .L_352)
.L_352:
        /*001c*/ 	.word	0x00000000
        /*0020*/ 	.short	0x0000
        /*0022*/ 	.short	0x0000
        /*0024*/ 	.byte	0x00, 0xf5, 0x21, 0x00


	//----- nvinfo : EIATTR_SPARSE_MMA_MASK
	.align		4
.L_353:
        /*0028*/ 	.byte	0x03, 0x50
        /*002a*/ 	.short	0x0000


	//----- nvinfo : EIATTR_MAXREG_COUNT
	.align		4
        /*002c*/ 	.byte	0x03, 0x1b
        /*002e*/ 	.short	0x00ff


	//----- nvinfo : EIATTR_MERCURY_ISA_VERSION
	.align		4
        /*0030*/ 	.byte	0x03, 0x5f
        /*0032*/ 	.short	0x0101


	//----- nvinfo : EIATTR_VRC_CTA_INIT_COUNT
	.align		4
        /*0034*/ 	.byte	0x02, 0x4a
	.zero		1
	.zero		1


	//----- nvinfo : EIATTR_EXIT_INSTR_OFFSETS
	.align		4
        /*0038*/ 	.byte	0x04, 0x1c
        /*003a*/ 	.short	(.L_355 - .L_354)


	//   ....[0]....
.L_354:
        /*003c*/ 	.word	0x00000010


	//----- nvinfo : EIATTR_CBANK_PARAM_SIZE
	.align		4
.L_355:
        /*0040*/ 	.byte	0x03, 0x19
        /*0042*/ 	.short	0x0010


	//----- nvinfo : EIATTR_PARAM_CBANK
	.align		4
        /*0044*/ 	.byte	0x04, 0x0a
        /*0046*/ 	.short	(.L_357 - .L_356)
	.align		4
.L_356:
        /*0048*/ 	.word	index@(.nv.constant0._Z17kernel_ulonglong4P10ulonglong4S0_)
        /*004c*/ 	.short	0x0380
        /*004e*/ 	.short	0x0010


	//----- nvinfo : EIATTR_SW_WAR
	.align		4
.L_357:
        /*0050*/ 	.byte	0x04, 0x36
        /*0052*/ 	.short	(.L_359 - .L_358)
.L_358:
        /*0054*/ 	.word	0x00000008
.L_359:


//--------------------- .nv.info._Z17kernel_ulonglong3P10ulonglong3S0_ --------------------------
	.section	.nv.info._Z17kernel_ulonglong3P10ulonglong3S0_,"",@"SHT_CUDA_INFO"
	.sectionflags	@""
	.align	4


	//----- nvinfo : EIATTR_CUDA_API_VERSION
	.align		4
        /*0000*/ 	.byte	0x04, 0x37
        /*0002*/ 	.short	(.L_361 - .L_360)
.L_360:
        /*0004*/ 	.word	0x00000082


	//----- nvinfo : EIATTR_KPARAM_INFO
	.align		4
.L_361:
        /*0008*/ 	.byte	0x04, 0x17
        /*000a*/ 	.short	(.L_363 - .L_362)
.L_362:
        /*000c*/ 	.word	0x00000000
        /*0010*/ 	.short	0x0001
        /*0012*/ 	.short	0x0008
        /*0014*/ 	.byte	0x00, 0xf5, 0x21, 0x00


	//----- nvinfo : EIATTR_KPARAM_INFO
	.align		4
.L_363:
        /*0018*/ 	.byte	0x04, 0x17
        /*001a*/ 	.short	(.L_365 - .L_364)
.L_364:
        /*001c*/ 	.word	0x00000000
        /*0020*/ 	.short	0x0000
        /*0022*/ 	.short	0x0000
        /*0024*/ 	.byte	0x00, 0xf5, 0x21, 0x00


	//----- nvinfo : EIATTR_SPARSE_MMA_MASK
	.align		4
.L_365:
        /*0028*/ 	.byte	0x03, 0x50
        /*002a*/ 	.short	0x0000


	//----- nvinfo : EIATTR_MAXREG_COUNT
	.align		4
        /*002c*/ 	.byte	0x03, 0x1b
        /*002e*/ 	.short	0x00ff


	//----- nvinfo : EIATTR_MERCURY_ISA_VERSION
	.align		4
        /*0030*/ 	.byte	0x03, 0x5f
        /*0032*/ 	.short	0x0101


	//----- nvinfo : EIATTR_VRC_CTA_INIT_COUNT
	.align		4
        /*0034*/ 	.byte	0x02, 0x4a
	.zero		1
	.zero		1


	//----- nvinfo : EIATTR_EXIT_INSTR_OFFSETS
	.align		4
        /*0038*/ 	.byte	0x04, 0x1c
        /*003a*/ 	.short	(.L_367 - .L_366)


	//   ....[0]....
.L_366:
        /*003c*/ 	.word	0x00000010


	//----- nvinfo : EIATTR_CBANK_PARAM_SIZE
	.align		4
.L_367:
        /*0040*/ 	.byte	0x03, 0x19
        /*0042*/ 	.short	0x0010


	//----- nvinfo : EIATTR_PARAM_CBANK
	.align		4
        /*0044*/ 	.byte	0x04, 0x0a
        /*0046*/ 	.short	(.L_369 - .L_368)
	.align		4
.L_368:
        /*0048*/ 	.word	index@(.nv.constant0._Z17kernel_ulonglong3P10ulonglong3S0_)
        /*004c*/ 	.short	0x0380
        /*004e*/ 	.short	0x0010


	//----- nvinfo : EIATTR_SW_WAR
	.align		4
.L_369:
        /*0050*/ 	.byte	0x04, 0x36
        /*0052*/ 	.short	(.L_371 - .L_370)
.L_370:
        /*0054*/ 	.word	0x00000008
.L_371:


//--------------------- .nv.info._Z17kernel_ulonglong2P10ulonglong2S0_ --------------------------
	.section	.nv.info._Z17kernel_ulonglong2P10ulonglong2S0_,"",@"SHT_CUDA_INFO"
	.sectionflags	@""
	.align	4


	//----- nvinfo : EIATTR_CUDA_API_VERSION
	.align		4
        /*0000*/ 	.byte	0x04, 0x37
        /*0002*/ 	.short	(.L_373 - .L_372)
.L_372:
        /*0004*/ 	.word	0x00000082


	//----- nvinfo : EIATTR_KPARAM_INFO
	.align		4
.L_373:
        /*0008*/ 	.byte	0x04, 0x17
        /*000a*/ 	.short	(.L_375 - .L_374)
.L_374:
        /*000c*/ 	.word	0x00000000
        /*0010*/ 	.short	0x0001
        /*0012*/ 	.short	0x0008
        /*0014*/ 	.byte	0x00, 0xf5, 0x21, 0x00


	//----- nvinfo : EIATTR_KPARAM_INFO
	.align		4
.L_375:
        /*0018*/ 	.byte	0x04, 0x17
        /*001a*/ 	.short	(.L_377 - .L_376)
.L_376:
        /*001c*/ 	.word	0x00000000
        /*0020*/ 	.short	0x0000
        /*0022*/ 	.short	0x0000
        /*0024*/ 	.byte	0x00, 0xf5, 0x21, 0x00


	//----- nvinfo : EIATTR_SPARSE_MMA_MASK
	.align		4
.L_377:
        /*0028*/ 	.byte	0x03, 0x50
        /*002a*/ 	.short	0x0000


	//----- nvinfo : EIATTR_MAXREG_COUNT
	.align		4
        /*002c*/ 	.byte	0x03, 0x1b
        /*002e*/ 	.short	0x00ff


	//----- nvinfo : EIATTR_MERCURY_ISA_VERSION
	.align		4
        /*0030*/ 	.byte	0x03, 0x5f
        /*0032*/ 	.short	0x0101


	//----- nvinfo : EIATTR_VRC_CTA_INIT_COUNT
	.align		4
        /*0034*/ 	.byte	0x02, 0x4a
	.zero		1
	.zero		1


	//----- nvinfo : EIATTR_EXIT_INSTR_OFFSETS
	.align		4
        /*0038*/ 	.byte	0x04, 0x1c
        /*003a*/ 	.short	(.L_379 - .L_378)


	//   ....[0]....
.L_378:
        /*003c*/ 	.word	0x00000010


	//----- nvinfo : EIATTR_CBANK_PARAM_SIZE
	.align		4
.L_379:
        /*0040*/ 	.byte	0x03, 0x19
        /*0042*/ 	.short	0x0010


	//----- nvinfo : EIATTR_PARAM_CBANK
	.align		4
        /*0044*/ 	.byte	0x04, 0x0a
        /*0046*/ 	.short	(.L_381 - .L_380)
	.align		4
.L_380:
        /*0048*/ 	.word	index@(.nv.constant0._Z17kernel_ulonglong2P10ulonglong2S0_)
        /*004c*/ 	.short	0x0380
        /*004e*/ 	.short	0x0010


	//----- nvinfo : EIATTR_SW_WAR
	.align		4
.L_381:
        /*0050*/ 	.byte	0x04, 0x36
        /*0052*/ 	.short	(.L_383 - .L_382)
.L_382:
        /*0054*/ 	.word	0x00000008
.L_383:


//--------------------- .nv.info._Z17kernel_ulonglong1P10ulonglong1S0_ --------------------------
	.section	.nv.info._Z17kernel_ulonglong1P10ulonglong1S0_,"",@"SHT_CUDA_INFO"
	.sectionflags	@""
	.align	4


	//----- nvinfo : EIATTR_CUDA_API_VERSION
	.align		4
        /*0000*/ 	.byte	0x04, 0x37
        /*0002*/ 	.short	(.L_385 - .L_384)
.L_384:
        /*0004*/ 	.word	0x00000082


	//----- nvinfo : EIATTR_KPARAM_INFO
	.align		4
.L_385:
        /*0008*/ 	.byte	0x04, 0x17
        /*000a*/ 	.short	(.L_387 - .L_386)
.L_386:
        /*000c*/ 	.word	0x00000000
        /*0010*/ 	.short	0x0001
        /*0012*/ 	.short	0x0008
        /*0014*/ 	.byte	0x00, 0xf5, 0x21, 0x00


	//----- nvinfo : EIATTR_KPARAM_INFO
	.align		4
.L_387:
        /*0018*/ 	.byte	0x04, 0x17
        /*001a*/ 	.short	(.L_389 - .L_388)
.L_388:
        /*001c*/ 	.word	0x00000000
        /*0020*/ 	.short	0x0000
        /*0022*/ 	.short	0x0000
        /*0024*/ 	.byte	0x00, 0xf5, 0x21, 0x00


	//----- nvinfo : EIATTR_SPARSE_MMA_MASK
	.align		4
.L_389:
        /*0028*/ 	.byte	0x03, 0x50
        /*002a*/ 	.short	0x0000


	//----- nvinfo : EIATTR_MAXREG_COUNT
	.align		4
        /*002c*/ 	.byte	0x03, 0x1b
        /*002e*/ 	.short	0x00ff


	//----- nvinfo : EIATTR_MERCURY_ISA_VERSION
	.align		4
        /*0030*/ 	.byte	0x03, 0x5f
        /*0032*/ 	.short	0x0101


	//----- nvinfo : EIATTR_VRC_CTA_INIT_COUNT
	.align		4
        /*0034*/ 	.byte	0x02, 0x4a
	.zero		1
	.zero		1


	//----- nvinfo : EIATTR_EXIT_INSTR_OFFSETS
	.align		4
        /*0038*/ 	.byte	0x04, 0x1c
        /*003a*/ 	.short	(.L_391 - .L_390)


	//   ....[0]....
.L_390:
        /*003c*/ 	.word	0x00000010


	//----- nvinfo : EIATTR_CBANK_PARAM_SIZE
	.align		4
.L_391:
        /*0040*/ 	.byte	0x03, 0x19
        /*0042*/ 	.short	0x0010


	//----- nvinfo : EIATTR_PARAM_CBANK
	.align		4
        /*0044*/ 	.byte	0x04, 0x0a
        /*0046*/ 	.short	(.L_393 - .L_392)
	.align		4
.L_392:
        /*0048*/ 	.word	index@(.nv.constant0._Z17kernel_ulonglong1P10ulonglong1S0_)
        /*004c*/ 	.short	0x0380
        /*004e*/ 	.short	0x0010


	//----- nvinfo : EIATTR_SW_WAR
	.align		4
.L_393:
        /*0050*/ 	.byte	0x04, 0x36
        /*0052*/ 	.short	(.L_395 - .L_394)
.L_394:
        /*0054*/ 	.word	0x00000008
.L_395:


//--------------------- .nv.info._Z13kernel_ulong4P6ulong4S0_ --------------------------
	.section	.nv.info._Z13kernel_ulong4P6ulong4S0_,"",@"SHT_CUDA_INFO"
	.sectionflags	@""
	.align	4


	//----- nvinfo : EIATTR_CUDA_API_VERSION
	.align		4
        /*0000*/ 	.byte	0x04, 0x37
        /*0002*/ 	.short	(.L_397 - .L_396)
.L_396:
        /*0004*/ 	.word	0x00000082


	//----- nvinfo : EIATTR_KPARAM_INFO
	.align		4
.L_397:
        /*0008*/ 	.byte	0x04, 0x17
        /*000a*/ 	.short	(.L_399 - .L_398)
.L_398:
        /*000c*/ 	.word	0x00000000
        /*0010*/ 	.short	0x0001
        /*0012*/ 	.short	0x0008
        /*0014*/ 	.byte	0x00, 0xf5, 0x21, 0x00


	//----- nvinfo : EIATTR_KPARAM_INFO
	.align		4
.L_399:
        /*0018*/ 	.byte	0x04, 0x17
        /*001a*/ 	.short	(.L_401 - .L_400)
.L_400:
        /*001c*/ 	.word	0x00000000
        /*0020*/ 	.short	0x0000
        /*0022*/ 	.short	0x0000
        /*0024*/ 	.byte	0x00, 0xf5, 0x21, 0x00


	//----- nvinfo : EIATTR_SPARSE_MMA_MASK
	.align		4
.L_401:
        /*0028*/ 	.byte	0x03, 0x50
        /*002a*/ 	.short	0x0000


	//----- nvinfo : EIATTR_MAXREG_COUNT
	.align		4
        /*002c*/ 	.byte	0x03, 0x1b
        /*002e*/ 	.short	0x00ff


	//----- nvinfo : EIATTR_MERCURY_ISA_VERSION
	.align		4
        /*0030*/ 	.byte	0x03, 0x5f
        /*0032*/ 	.short	0x0101


	//----- nvinfo : EIATTR_VRC_CTA_INIT_COUNT
	.align		4
        /*0034*/ 	.byte	0x02, 0x4a
	.zero		1
	.zero		1


	//----- nvinfo : EIATTR_EXIT_INSTR_OFFSETS
	.align		4
        /*0038*/ 	.byte	0x04, 0x1c
        /*003a*/ 	.short	(.L_403 - .L_402)


	//   ....[0]....
.L_402:
        /*003c*/ 	.word	0x00000010


	//----- nvinfo : EIATTR_CBANK_PARAM_SIZE
	.align		4
.L_403:
        /*0040*/ 	.byte	0x03, 0x19
        /*0042*/ 	.short	0x0010


	//----- nvinfo : EIATTR_PARAM_CBANK
	.align		4
        /*0044*/ 	.byte	0x04, 0x0a
        /*0046*/ 	.short	(.L_405 - .L_404)
	.align		4
.L_404:
        /*0048*/ 	.word	index@(.nv.constant0._Z13kernel_ulong4P6ulong4S0_)
        /*004c*/ 	.short	0x0380
        /*004e*/ 	.short	0x0010


	//----- nvinfo : EIATTR_SW_WAR
	.align		4
.L_405:
        /*0050*/ 	.byte	0x04, 0x36
        /*0052*/ 	.short	(.L_407 - .L_406)
.L_406:
        /*0054*/ 	.word	0x00000008
.L_407:


//--------------------- .nv.info._Z13kernel_ulong3P6ulong3S0_ --------------------------
	.section	.nv.info._Z13kernel_ulong3P6ulong3S0_,"",@"SHT_CUDA_INFO"
	.sectionflags	@""
	.align	4


	//----- nvinfo : EIATTR_CUDA_API_VERSION
	.align		4
        /*0000*/ 	.byte	0x04, 0x37
        /*0002*/ 	.short	(.L_409 - .L_408)
.L_408:
        /*0004*/ 	.word	0x00000082


	//----- nvinfo : EIATTR_KPARAM_INFO
	.align		4
.L_409:
        /*0008*/ 	.byte	0x04, 0x17
        /*000a*/ 	.short	(.L_411 - .L_410)
.L_410:
        /*000c*/ 	.word	0x00000000
        /*0010*/ 	.short	0x0001
        /*0012*/ 	.short	0x0008
        /*0014*/ 	.byte	0x00, 0xf5, 0x21, 0x00


	//----- nvinfo : EIATTR_KPARAM_INFO
	.align		4
.L_411:
        /*0018*/ 	.byte	0x04, 0x17
        /*001a*/ 	.short	(.L_413 - .L_412)
.L_412:
        /*001c*/ 	.word	0x00000000
        /*0020*/ 	.short	0x0000
        /*0022*/ 	.short	0x0000
        /*0024*/ 	.byte	0x00, 0xf5, 0x21, 0x00


	//----- nvinfo : EIATTR_SPARSE_MMA_MASK
	.align		4
.L_413:
        /*0028*/ 	.byte	0x03, 0x50
        /*002a*/ 	.short	0x0000


	//----- nvinfo : EIATTR_MAXREG_COUNT
	.align		4
        /*002c*/ 	.byte	0x03, 0x1b
        /*002e*/ 	.short	0x00ff


	//----- nvinfo : EIATTR_MERCURY_ISA_VERSION
	.align		4
        /*0030*/ 	.byte	0x03, 0x5f
        /*0032*/ 	.short	0x0101


	//----- nvinfo : EIATTR_VRC_CTA_INIT_COUNT
	.align		4
        /*0034*/ 	.byte	0x02, 0x4a
	.zero		1
	.zero		1


	//----- nvinfo : EIATTR_EXIT_INSTR_OFFSETS
	.align		4
        /*0038*/ 	.byte	0x04, 0x1c
        /*003a*/ 	.short	(.L_415 - .L_414)


	//   ....[0]....
.L_414:
        /*003c*/ 	.word	0x00000010


	//----- nvinfo : EIATTR_CBANK_PARAM_SIZE
	.align		4
.L_415:
        /*0040*/ 	.byte	0x03, 0x19
        /*0042*/ 	.short	0x0010


	//----- nvinfo : EIATTR_PARAM_CBANK
	.align		4
        /*0044*/ 	.byte	0x04, 0x0a
        /*0046*/ 	.short	(.L_417 - .L_416)
	.align		4
.L_416:
        /*0048*/ 	.word	index@(.nv.constant0._Z13kernel_ulong3P6ulong3S0_)
        /*004c*/ 	.short	0x0380
        /*004e*/ 	.short	0x0010


	//----- nvinfo : EIATTR_SW_WAR
	.align		4
.L_417:
        /*0050*/ 	.byte	0x04, 0x36
        /*0052*/ 	.short	(.L_419 - .L_418)
.L_418:
        /*0054*/ 	.word	0x00000008
.L_419:


//--------------------- .nv.info._Z13kernel_ulong2P6ulong2S0_ --------------------------
	.section	.nv.info._Z13kernel_ulong2P6ulong2S0_,"",@"SHT_CUDA_INFO"
	.sectionflags	@""
	.align	4


	//----- nvinfo : EIATTR_CUDA_API_VERSION
	.align		4
        /*0000*/ 	.byte	0x04, 0x37
        /*0002*/ 	.short	(.L_421 - .L_420)
.L_420:
        /*0004*/ 	.word	0x00000082


	//----- nvinfo : EIATTR_KPARAM_INFO
	.align		4
.L_421:
        /*0008*/ 	.byte	0x04, 0x17
        /*000a*/ 	.short	(.L_423 - .L_422)
.L_422:
        /*000c*/ 	.word	0x00000000
        /*0010*/ 	.short	0x0001
        /*0012*/ 	.short	0x0008
        /*0014*/ 	.byte	0x00, 0xf5, 0x21, 0x00


	//----- nvinfo : EIATTR_KPARAM_INFO
	.align		4
.L_423:
        /*0018*/ 	.byte	0x04, 0x17
        /*001a*/ 	.short	(.L_425 - .L_424)
.L_424:
        /*001c*/ 	.word	0x00000000
        /*0020*/ 	.short	0x0000
        /*0022*/ 	.short	0x0000
        /*0024*/ 	.byte	0x00, 0xf5, 0x21, 0x00


	//----- nvinfo : EIATTR_SPARSE_MMA_MASK
	.align		4
.L_425:
        /*0028*/ 	.byte	0x03, 0x50
        /*002a*/ 	.short	0x0000


	//----- nvinfo : EIATTR_MAXREG_COUNT
	.align		4
        /*002c*/ 	.byte	0x03, 0x1b
        /*002e*/ 	.short	0x00ff


	//----- nvinfo : EIATTR_MERCURY_ISA_VERSION
	.align		4
        /*0030*/ 	.byte	0x03, 0x5f
        /*0032*/ 	.short	0x0101


	//----- nvinfo : EIATTR_VRC_CTA_INIT_COUNT
	.align		4
        /*0034*/ 	.byte	0x02, 0x4a
	.zero		1
	.zero		1


	//----- nvinfo : EIATTR_EXIT_INSTR_OFFSETS
	.align		4
        /*0038*/ 	.byte	0x04, 0x1c
        /*003a*/ 	.short	(.L_427 - .L_426)


	//   ....[0]....
.L_426:
        /*003c*/ 	.word	0x00000010


	//----- nvinfo : EIATTR_CBANK_PARAM_SIZE
	.align		4
.L_427:
        /*0040*/ 	.byte	0x03, 0x19
        /*0042*/ 	.short	0x0010


	//----- nvinfo : EIATTR_PARAM_CBANK
	.align		4
        /*0044*/ 	.byte	0x04, 0x0a
        /*0046*/ 	.short	(.L_429 - .L_428)
	.align		4
.L_428:
        /*0048*/ 	.word	index@(.nv.constant0._Z13kernel_ulong2P6ulong2S0_)
        /*004c*/ 	.short	0x0380
        /*004e*/ 	.short	0x0010


	//----- nvinfo : EIATTR_SW_WAR
	.align		4
.L_429:
        /*0050*/ 	.byte	0x04, 0x36
        /*0052*/ 	.short	(.L_431 - .L_430)
.L_430:
        /*0054*/ 	.word	0x00000008
.L_431:


//--------------------- .nv.info._Z13kernel_ulong1P6ulong1S0_ --------------------------
	.section	.nv.info._Z13kernel_ulong1P6ulong1S0_,"",@"SHT_CUDA_INFO"
	.sectionflags	@""
	.align	4


	//----- nvinfo : EIATTR_CUDA_API_VERSION
	.align		4
        /*0000*/ 	.byte	0x04, 0x37
        /*0002*/ 	.short	(.L_433 - .L_432)
.L_432:
        /*0004*/ 	.word	0x00000082


	//----- nvinfo : EIATTR_KPARAM_INFO
	.align		4
.L_433:
        /*0008*/ 	.byte	0x04, 0x17
        /*000a*/ 	.short	(.L_435 - .L_434)
.L_434:
        /*000c*/ 	.word	0x00000000
        /*0010*/ 	.short	0x0001
        /*0012*/ 	.short	0x0008
        /*0014*/ 	.byte	0x00, 0xf5, 0x21, 0x00


	//----- nvinfo : EIATTR_KPARAM_INFO
	.align		4
.L_435:
        /*0018*/ 	.byte	0x04, 0x17
        /*001a*/ 	.short	(.L_437 - .L_436)
.L_436:
        /*001c*/ 	.word	0x00000000
        /*0020*/ 	.short	0x0000
        /*0022*/ 	.short	0x0000
        /*0024*/ 	.byte	0x00, 0xf5, 0x21, 0x00


	//----- nvinfo : EIATTR_SPARSE_MMA_MASK
	.align		4
.L_437:
        /*0028*/ 	.byte	0x03, 0x50
        /*002a*/ 	.short	0x0000


	//----- nvinfo : EIATTR_MAXREG_COUNT
	.align		4
        /*002c*/ 	.byte	0x03, 0x1b
        /*002e*/ 	.short	0x00ff


	//----- nvinfo : EIATTR_MERCURY_ISA_VERSION
	.align		4
        /*0030*/ 	.byte	0x03, 0x5f
        /*0032*/ 	.short	0x0101


	//----- nvinfo : EIATTR_VRC_CTA_INIT_COUNT
	.align		4
        /*0034*/ 	.byte	0x02, 0x4a
	.zero		1
	.zero		1


	//----- nvinfo : EIATTR_EXIT_INSTR_OFFSETS
	.align		4
        /*0038*/ 	.byte	0x04, 0x1c
        /*003a*/ 	.short	(.L_439 - .L_438)


	//   ....[0]....
.L_438:
        /*003c*/ 	.word	0x00000010


	//----- nvinfo : EIATTR_CBANK_PARAM_SIZE
	.align		4
.L_439:
        /*0040*/ 	.byte	0x03, 0x19
        /*0042*/ 	.short	0x0010


	//----- nvinfo : EIATTR_PARAM_CBANK
	.align		4
        /*0044*/ 	.byte	0x04, 0x0a
        /*0046*/ 	.short	(.L_441 - .L_440)
	.align		4
.L_440:
        /*0048*/ 	.word	index@(.nv.constant0._Z13kernel_ulong1P6ulong1S0_)
        /*004c*/ 	.short	0x0380
        /*004e*/ 	.short	0x0010


	//----- nvinfo : EIATTR_SW_WAR
	.align		4
.L_441:
        /*0050*/ 	.byte	0x04, 0x36
        /*0052*/ 	.short	(.L_443 - .L_442)
.L_442:
        /*0054*/ 	.word	0x00000008
.L_443:


//--------------------- .nv.info._Z12kernel_uint4P5uint4S0_ --------------------------
	.section	.nv.info._Z12kernel_uint4P5uint4S0_,"",@"SHT_CUDA_INFO"
	.sectionflags	@""
	.align	4


	//----- nvinfo : EIATTR_CUDA_API_VERSION
	.align		4
        /*0000*/ 	.byte	0x04, 0x37
        /*0002*/ 	.short	(.L_445 - .L_444)
.L_444:
        /*0004*/ 	.word	0x00000082


	//----- nvinfo : EIATTR_KPARAM_INFO
	.align		4
.L_445:
        /*0008*/ 	.byte	0x04, 0x17
        /*000a*/ 	.short	(.L_447 - .L_446)
.L_446:
        /*000c*/ 	.word	0x00000000
        /*0010*/ 	.short	0x0001
        /*0012*/ 	.short	0x0008
        /*0014*/ 	.byte	0x00, 0xf5, 0x21, 0x00


	//----- nvinfo : EIATTR_KPARAM_INFO
	.align		4
.L_447:
        /*0018*/ 	.byte	0x04, 0x17
        /*001a*/ 	.short	(.L_449 - .L_448)
.L_448:
        /*001c*/ 	.word	0x00000000
        /*0020*/ 	.short	0x0000
        /*0022*/ 	.short	0x0000
        /*0024*/ 	.byte	0x00, 0xf5, 0x21, 0x00


	//----- nvinfo : EIATTR_SPARSE_MMA_MASK
	.align		4
.L_449:
        /*0028*/ 	.byte	0x03, 0x50
        /*002a*/ 	.short	0x0000


	//----- nvinfo : EIATTR_MAXREG_COUNT
	.align		4
        /*002c*/ 	.byte	0x03, 0x1b
        /*002e*/ 	.short	0x00ff


	//----- nvinfo : EIATTR_MERCURY_ISA_VERSION
	.align		4
        /*0030*/ 	.byte	0x03, 0x5f
        /*0032*/ 	.short	0x0101


	//----- nvinfo : EIATTR_VRC_CTA_INIT_COUNT
	.align		4
        /*0034*/ 	.byte	0x02, 0x4a
	.zero		1
	.zero		1


	//----- nvinfo : EIATTR_EXIT_INSTR_OFFSETS
	.align		4
        /*0038*/ 	.byte	0x04, 0x1c
        /*003a*/ 	.short	(.L_451 - .L_450)


	//   ....[0]....
.L_450:
        /*003c*/ 	.word	0x00000010


	//----- nvinfo : EIATTR_CBANK_PARAM_SIZE
	.align		4
.L_451:
        /*0040*/ 	.byte	0x03, 0x19
        /*0042*/ 	.short	0x0010


	//----- nvinfo : EIATTR_PARAM_CBANK
	.align		4
        /*0044*/ 	.byte	0x04, 0x0a
        /*0046*/ 	.short	(.L_453 - .L_452)
	.align		4
.L_452:
        /*0048*/ 	.word	index@(.nv.constant0._Z12kernel_uint4P5uint4S0_)
        /*004c*/ 	.short	0x0380
        /*004e*/ 	.short	0x0010


	//----- nvinfo : EIATTR_SW_WAR
	.align		4
.L_453:
        /*0050*/ 	.byte	0x04, 0x36
        /*0052*/ 	.short	(.L_455 - .L_454)
.L_454:
        /*0054*/ 	.word	0x00000008
.L_455:


//--------------------- .nv.info._Z12kernel_uint3P5uint3S0_ --------------------------
	.section	.nv.info._Z12kernel_uint3P5uint3S0_,"",@"SHT_CUDA_INFO"
	.sectionflags	@""
	.align	4


	//----- nvinfo : EIATTR_CUDA_API_VERSION
	.align		4
        /*0000*/ 	.byte	0x04, 0x37
        /*0002*/ 	.short	(.L_457 - .L_456)
.L_456:
        /*0004*/ 	.word	0x00000082


	//----- nvinfo : EIATTR_KPARAM_INFO
	.align		4
.L_457:
        /*0008*/ 	.byte	0x04, 0x17
        /*000a*/ 	.short	(.L_459 - .L_458)
.L_458:
        /*000c*/ 	.word	0x00000000
        /*0010*/ 	.short	0x0001
        /*0012*/ 	.short	0x0008
        /*0014*/ 	.byte	0x00, 0xf5, 0x21, 0x00


	//----- nvinfo : EIATTR_KPARAM_INFO
	.align		4
.L_459:
        /*0018*/ 	.byte	0x04, 0x17
        /*001a*/ 	.short	(.L_461 - .L_460)
.L_460:
        /*001c*/ 	.word	0x00000000
        /*0020*/ 	.short	0x0000
        /*0022*/ 	.short	0x0000
        /*0024*/ 	.byte	0x00, 0xf5, 0x21, 0x00


	//----- nvinfo : EIATTR_SPARSE_MMA_MASK
	.align		4
.L_461:
        /*0028*/ 	.byte	0x03, 0x50
        /*002a*/ 	.short	0x0000


	//----- nvinfo : EIATTR_MAXREG_COUNT
	.align		4
        /*002c*/ 	.byte	0x03, 0x1b
        /*002e*/ 	.short	0x00ff


	//----- nvinfo : EIATTR_MERCURY_ISA_VERSION
	.align		4
        /*0030*/ 	.byte	0x03, 0x5f
        /*0032*/ 	.short	0x0101


	//----- nvinfo : EIATTR_VRC_CTA_INIT_COUNT
	.align		4
        /*0034*/ 	.byte	0x02, 0x4a
	.zero		1
	.zero		1


	//----- nvinfo : EIATTR_EXIT_INSTR_OFFSETS
	.align		4
        /*0038*/ 	.byte	0x04, 0x1c
        /*003a*/ 	.short	(.L_463 - .L_462)


	//   ....[0]....
.L_462:
        /*003c*/ 	.word	0x00000010


	//----- nvinfo : EIATTR_CBANK_PARAM_SIZE
	.align		4
.L_463:
        /*0040*/ 	.byte	0x03, 0x19
        /*0042*/ 	.short	0x0010


	//----- nvinfo : EIATTR_PARAM_CBANK
	.align		4
        /*0044*/ 	.byte	0x04, 0x0a
        /*0046*/ 	.short	(.L_465 - .L_464)
	.align		4
.L_464:
        /*0048*/ 	.word	index@(.nv.constant0._Z12kernel_uint3P5uint3S0_)
        /*004c*/ 	.short	0x0380
        /*004e*/ 	.short	0x0010


	//----- nvinfo : EIATTR_SW_WAR
	.align		4
.L_465:
        /*0050*/ 	.byte	0x04, 0x36
        /*0052*/ 	.short	(.L_467 - .L_466)
.L_466:
        /*0054*/ 	.word	0x00000008
.L_467:


//--------------------- .nv.info._Z12kernel_uint2P5uint2S0_ --------------------------
	.section	.nv.info._Z12kernel_uint2P5uint2S0_,"",@"SHT_CUDA_INFO"
	.sectionflags	@""
	.align	4


	//----- nvinfo : EIATTR_CUDA_API_VERSION
	.align		4
        /*0000*/ 	.byte	0x04, 0x37
        /*0002*/ 	.short	(.L_469 - .L_468)
.L_468:
        /*0004*/ 	.word	0x00000082


	//----- nvinfo : EIATTR_KPARAM_INFO
	.align		4
.L_469:
        /*0008*/ 	.byte	0x04, 0x17
        /*000a*/ 	.short	(.L_471 - .L_470)
.L_470:
        /*000c*/ 	.word	0x00000000
        /*0010*/ 	.short	0x0001
        /*0012*/ 	.short	0x0008
        /*0014*/ 	.byte	0x00, 0xf5, 0x21, 0x00


	//----- nvinfo : EIATTR_KPARAM_INFO
	.align		4
.L_471:
        /*0018*/ 	.byte	0x04, 0x17
        /*001a*/ 	.short	(.L_473 - .L_472)
.L_472:
        /*001c*/ 	.word	0x00000000
        /*0020*/ 	.short	0x0000
        /*0022*/ 	.short	0x0000
        /*0024*/ 	.byte	0x00, 0xf5, 0x21, 0x00


	//----- nvinfo : EIATTR_SPARSE_MMA_MASK
	.align		4
.L_473:
        /*0028*/ 	.byte	0x03, 0x50
        /*002a*/ 	.short	0x0000


	//----- nvinfo : EIATTR_MAXREG_COUNT
	.align		4
        /*002c*/ 	.byte	0x03, 0x1b
        /*002e*/ 	.short	0x00ff


	//----- nvinfo : EIATTR_MERCURY_ISA_VERSION
	.align		4
        /*0030*/ 	.byte	0x03, 0x5f
        /*0032*/ 	.short	0x0101


	//----- nvinfo : EIATTR_VRC_CTA_INIT_COUNT
	.align		4
        /*0034*/ 	.byte	0x02, 0x4a
	.zero		1
	.zero		1


	//----- nvinfo : EIATTR_EXIT_INSTR_OFFSETS
	.align		4
        /*0038*/ 	.byte	0x04, 0x1c
        /*003a*/ 	.short	(.L_475 - .L_474)


	//   ....[0]....
.L_474:
        /*003c*/ 	.word	0x00000010


	//----- nvinfo : EIATTR_CBANK_PARAM_SIZE
	.align		4
.L_475:
        /*0040*/ 	.byte	0x03, 0x19
        /*0042*/ 	.short	0x0010


	//----- nvinfo : EIATTR_PARAM_CBANK
	.align		4
        /*0044*/ 	.byte	0x04, 0x0a
        /*0046*/ 	.short	(.L_477 - .L_476)
	.align		4
.L_476:
        /*0048*/ 	.word	index@(.nv.constant0._Z12kernel_uint2P5uint2S0_)
        /*004c*/ 	.short	0x0380
        /*004e*/ 	.short	0x0010


	//----- nvinfo : EIATTR_SW_WAR
	.align		4
.L_477:
        /*0050*/ 	.byte	0x04, 0x36
        /*0052*/ 	.short	(.L_479 - .L_478)
.L_478:
        /*0054*/ 	.word	0x00000008
.L_479:


//--------------------- .nv.info._Z12kernel_uint1P5uint1S0_ --------------------------
	.section	.nv.info._Z12kernel_uint1P5uint1S0_,"",@"SHT_CUDA_INFO"
	.sectionflags	@""
	.align	4


	//----- nvinfo : EIATTR_CUDA_API_VERSION
	.align		4
        /*0000*/ 	.byte	0x04, 0x37
        /*0002*/ 	.short	(.L_481 - .L_480)
.L_480:
        /*0004*/ 	.word	0x00000082


	//----- nvinfo : EIATTR_KPARAM_INFO
	.align		4
.L_481:
        /*0008*/ 	.byte	0x04, 0x17
        /*000a*/ 	.short	(.L_483 - .L_482)
.L_482:
        /*000c*/ 	.word	0x00000000
        /*0010*/ 	.short	0x0001
        /*0012*/ 	.short	0x0008
        /*0014*/ 	.byte	0x00, 0xf5, 0x21, 0x00


	//----- nvinfo : EIATTR_KPARAM_INFO
	.align		4
.L_483:
        /*0018*/ 	.byte	0x04, 0x17
        /*001a*/ 	.short	(.L_485 - .L_484)
.L_484:
        /*001c*/ 	.word	0x00000000
        /*0020*/ 	.short	0x0000
        /*0022*/ 	.short	0x0000
        /*0024*/ 	.byte	0x00, 0xf5, 0x21, 0x00


	//----- nvinfo : EIATTR_SPARSE_MMA_MASK
	.align		4
.L_485:
        /*0028*/ 	.byte	0x03, 0x50
        /*002a*/ 	.short	0x0000


	//----- nvinfo : EIATTR_MAXREG_COUNT
	.align		4
        /*002c*/ 	.byte	0x03, 0x1b
        /*002e*/ 	.short	0x00ff


	//----- nvinfo : EIATTR_MERCURY_ISA_VERSION
	.align		4
        /*0030*/ 	.byte	0x03, 0x5f
        /*0032*/ 	.short	0x0101


	//----- nvinfo : EIATTR_VRC_CTA_INIT_COUNT
	.align		4
        /*0034*/ 	.byte	0x02, 0x4a
	.zero		1
	.zero		1


	//----- nvinfo : EIATTR_EXIT_INSTR_OFFSETS
	.align		4
        /*0038*/ 	.byte	0x04, 0x1c
        /*003a*/ 	.short	(.L_487 - .L_486)


	//   ....[0]....
.L_486:
        /*003c*/ 	.word	0x00000010


	//----- nvinfo : EIATTR_CBANK_PARAM_SIZE
	.align		4
.L_487:
        /*0040*/ 	.byte	0x03, 0x19
        /*0042*/ 	.short	0x0010


	//----- nvinfo : EIATTR_PARAM_CBANK
	.align		4
        /*0044*/ 	.byte	0x04, 0x0a
        /*0046*/ 	.short	(.L_489 - .L_488)
	.align		4
.L_488:
        /*0048*/ 	.word	index@(.nv.constant0._Z12kernel_uint1P5uint1S0_)
        /*004c*/ 	.short	0x0380
        /*004e*/ 	.short	0x0010


	//----- nvinfo : EIATTR_SW_WAR
	.align		4
.L_489:
        /*0050*/ 	.byte	0x04, 0x36
        /*0052*/ 	.short	(.L_491 - .L_490)
.L_490:
        /*0054*/ 	.word	0x00000008
.L_491:


//--------------------- .nv.info._Z13kernel_uchar4P6uchar4S0_ --------------------------
	.section	.nv.info._Z13kernel_uchar4P6uchar4S0_,"",@"SHT_CUDA_INFO"
	.sectionflags	@""
	.align	4


	//----- nvinfo : EIATTR_CUDA_API_VERSION
	.align		4
        /*0000*/ 	.byte	0x04, 0x37
        /*0002*/ 	.short	(.L_493 - .L_492)
.L_492:
        /*0004*/ 	.word	0x00000082


	//----- nvinfo : EIATTR_KPARAM_INFO
	.align		4
.L_493:
        /*0008*/ 	.byte	0x04, 0x17
        /*000a*/ 	.short	(.L_495 - .L_494)
.L_494:
        /*000c*/ 	.word	0x00000000
        /*0010*/ 	.short	0x0001
        /*0012*/ 	.short	0x0008
        /*0014*/ 	.byte	0x00, 0xf5, 0x21, 0x00


	//----- nvinfo : EIATTR_KPARAM_INFO
	.align		4
.L_495:
        /*0018*/ 	.byte	0x04, 0x17
        /*001a*/ 	.short	(.L_497 - .L_496)
.L_496:
        /*001c*/ 	.word	0x00000000
        /*0020*/ 	.short	0x0000
        /*0022*/ 	.short	0x0000
        /*0024*/ 	.byte	0x00, 0xf5, 0x21, 0x00


	//----- nvinfo : EIATTR_SPARSE_MMA_MASK
	.align		4
.L_497:
        /*0028*/ 	.byte	0x03, 0x50
        /*002a*/ 	.short	0x0000


	//----- nvinfo : EIATTR_MAXREG_COUNT
	.align		4
        /*002c*/ 	.byte	0x03, 0x1b
        /*002e*/ 	.short	0x00ff


	//----- nvinfo : EIATTR_MERCURY_ISA_VERSION
	.align		4
        /*0030*/ 	.byte	0x03, 0x5f
        /*0032*/ 	.short	0x0101


	//----- nvinfo : EIATTR_VRC_CTA_INIT_COUNT
	.align		4
        /*0034*/ 	.byte	0x02, 0x4a
	.zero		1
	.zero		1


	//----- nvinfo : EIATTR_EXIT_INSTR_OFFSETS
	.align		4
        /*0038*/ 	.byte	0x04, 0x1c
        /*003a*/ 	.short	(.L_499 - .L_498)


	//   ....[0]....
.L_498:
        /*003c*/ 	.word	0x00000010


	//----- nvinfo : EIATTR_CBANK_PARAM_SIZE
	.align		4
.L_499:
        /*0040*/ 	.byte	0x03, 0x19
        /*0042*/ 	.short	0x0010


	//----- nvinfo : EIATTR_PARAM_CBANK
	.align		4
        /*0044*/ 	.byte	0x04, 0x0a
        /*0046*/ 	.short	(.L_501 - .L_500)
	.align		4
.L_500:
        /*0048*/ 	.word	index@(.nv.constant0._Z13kernel_uchar4P6uchar4S0_)
        /*004c*/ 	.short	0x0380
        /*004e*/ 	.short	0x0010


	//----- nvinfo : EIATTR_SW_WAR
	.align		4
.L_501:
        /*0050*/ 	.byte	0x04, 0x36
        /*0052*/ 	.short	(.L_503 - .L_502)
.L_502:
        /*0054*/ 	.word	0x00000008
.L_503:


//--------------------- .nv.info._Z13kernel_uchar3P6uchar3S0_ --------------------------
	.section	.nv.info._Z13kernel_uchar3P6uchar3S0_,"",@"SHT_CUDA_INFO"
	.sectionflags	@""
	.align	4


	//----- nvinfo : EIATTR_CUDA_API_VERSION
	.align		4
        /*0000*/ 	.byte	0x04, 0x37
        /*0002*/ 	.short	(.L_505 - .L_504)
.L_504:
        /*0004*/ 	.word	0x00000082


	//----- nvinfo : EIATTR_KPARAM_INFO
	.align		4
.L_505:
        /*0008*/ 	.byte	0x04, 0x17
        /*000a*/ 	.short	(.L_507 - .L_506)
.L_506:
        /*000c*/ 	.word	0x00000000
        /*0010*/ 	.short	0x0001
        /*0012*/ 	.short	0x0008
        /*0014*/ 	.byte	0x00, 0xf5, 0x21, 0x00


	//----- nvinfo : EIATTR_KPARAM_INFO
	.align		4
.L_507:
        /*0018*/ 	.byte	0x04, 0x17
        /*001a*/ 	.short	(.L_509 - .L_508)
.L_508:
        /*001c*/ 	.word	0x00000000
        /*0020*/ 	.short	0x0000
        /*0022*/ 	.short	0x0000
        /*0024*/ 	.byte	0x00, 0xf5, 0x21, 0x00


	//----- nvinfo : EIATTR_SPARSE_MMA_MASK
	.align		4
.L_509:
        /*0028*/ 	.byte	0x03, 0x50
        /*002a*/ 	.short	0x0000


	//----- nvinfo : EIATTR_MAXREG_COUNT
	.align		4
        /*002c*/ 	.byte	0x03, 0x1b
        /*002e*/ 	.short	0x00ff


	//----- nvinfo : EIATTR_MERCURY_ISA_VERSION
	.align		4
        /*0030*/ 	.byte	0x03, 0x5f
        /*0032*/ 	.short	0x0101


	//----- nvinfo : EIATTR_VRC_CTA_INIT_COUNT
	.align		4
        /*0034*/ 	.byte	0x02, 0x4a
	.zero		1
	.zero		1


	//----- nvinfo : EIATTR_EXIT_INSTR_OFFSETS
	.align		4
        /*0038*/ 	.byte	0x04, 0x1c
        /*003a*/ 	.short	(.L_511 - .L_510)


	//   ....[0]....
.L_510:
        /*003c*/ 	.word	0x00000010


	//----- nvinfo : EIATTR_CBANK_PARAM_SIZE
	.align		4
.L_511:
        /*0040*/ 	.byte	0x03, 0x19
        /*0042*/ 	.short	0x0010


	//----- nvinfo : EIATTR_PARAM_CBANK
	.align		4
        /*0044*/ 	.byte	0x04, 0x0a
        /*0046*/ 	.short	(.L_513 - .L_512)
	.align		4
.L_512:
        /*0048*/ 	.word	index@(.nv.constant0._Z13kernel_uchar3P6uchar3S0_)
        /*004c*/ 	.short	0x0380
        /*004e*/ 	.short	0x0010


	//----- nvinfo : EIATTR_SW_WAR
	.align		4
.L_513:
        /*0050*/ 	.byte	0x04, 0x36
        /*0052*/ 	.short	(.L_515 - .L_514)
.L_514:
        /*0054*/ 	.word	0x00000008
.L_515:


//--------------------- .nv.info._Z13kernel_uchar2P6uchar2S0_ --------------------------
	.section	.nv.info._Z13kernel_uchar2P6uchar2S0_,"",@"SHT_CUDA_INFO"
	.sectionflags	@""
	.align	4


	//----- nvinfo : EIATTR_CUDA_API_VERSION
	.align		4
        /*0000*/ 	.byte	0x04, 0x37
        /*0002*/ 	.short	(.L_517 - .L_516)
.L_516:
        /*0004*/ 	.word	0x00000082


	//----- nvinfo : EIATTR_KPARAM_INFO
	.align		4
.L_517:
        /*0008*/ 	.byte	0x04, 0x17
        /*000a*/ 	.short	(.L_519 - .L_518)
.L_518:
        /*000c*/ 	.word	0x00000000
        /*0010*/ 	.short	0x0001
        /*0012*/ 	.short	0x0008
        /*0014*/ 	.byte	0x00, 0xf5, 0x21, 0x00


	//----- nvinfo : EIATTR_KPARAM_INFO
	.align		4
.L_519:
        /*0018*/ 	.byte	0x04, 0x17
        /*001a*/ 	.short	(.L_521 - .L_520)
.L_520:
        /*001c*/ 	.word	0x00000000
        /*0020*/ 	.short	0x0000
        /*0022*/ 	.short	0x0000
        /*0024*/ 	.byte	0x00, 0xf5, 0x21, 0x00


	//----- nvinfo : EIATTR_SPARSE_MMA_MASK
	.align		4
.L_521:
        /*0028*/ 	.byte	0x03, 0x50
        /*002a*/ 	.short	0x0000


	//----- nvinfo : EIATTR_MAXREG_COUNT
	.align		4
        /*002c*/ 	.byte	0x03, 0x1b
        /*002e*/ 	.short	0x00ff


	//----- nvinfo : EIATTR_MERCURY_ISA_VERSION
	.align		4
        /*0030*/ 	.byte	0x03, 0x5f
        /*0032*/ 	.short	0x0101


	//----- nvinfo : EIATTR_VRC_CTA_INIT_COUNT
	.align		4
        /*0034*/ 	.byte	0x02, 0x4a
	.zero		1
	.zero		1


	//----- nvinfo : EIATTR_EXIT_INSTR_OFFSETS
	.align		4
        /*0038*/ 	.byte	0x04, 0x1c
        /*003a*/ 	.short	(.L_523 - .L_522)


	//   ....[0]....
.L_522:
        /*003c*/ 	.word	0x00000010


	//----- nvinfo : EIATTR_CBANK_PARAM_SIZE
	.align		4
.L_523:
        /*0040*/ 	.byte	0x03, 0x19
        /*0042*/ 	.short	0x0010


	//----- nvinfo : EIATTR_PARAM_CBANK
	.align		4
        /*0044*/ 	.byte	0x04, 0x0a
        /*0046*/ 	.short	(.L_525 - .L_524)
	.align		4
.L_524:
        /*0048*/ 	.word	index@(.nv.constant0._Z13kernel_uchar2P6uchar2S0_)
        /*004c*/ 	.short	0x0380
        /*004e*/ 	.short	0x0010


	//----- nvinfo : EIATTR_SW_WAR
	.align		4
.L_525:
        /*0050*/ 	.byte	0x04, 0x36
        /*0052*/ 	.short	(.L_527 - .L_526)
.L_526:
        /*0054*/ 	.word	0x00000008
.L_527:


//--------------------- .nv.info._Z13kernel_uchar1P6uchar1S0_ --------------------------
	.section	.nv.info._Z13kernel_uchar1P6uchar1S0_,"",@"SHT_CUDA_INFO"
	.sectionflags	@""
	.align	4


	//----- nvinfo : EIATTR_CUDA_API_VERSION
	.align		4
        /*0000*/ 	.byte	0x04, 0x37
        /*0002*/ 	.short	(.L_529 - .L_528)
.L_528:
        /*0004*/ 	.word	0x00000082


	//----- nvinfo : EIATTR_KPARAM_INFO
	.align		4
.L_529:
        /*0008*/ 	.byte	0x04, 0x17
        /*000a*/ 	.short	(.L_531 - .L_530)
.L_530:
        /*000c*/ 	.word	0x00000000
        /*0010*/ 	.short	0x0001
        /*0012*/ 	.short	0x0008
        /*0014*/ 	.byte	0x00, 0xf5, 0x21, 0x00


	//----- nvinfo : EIATTR_KPARAM_INFO
	.align		4
.L_531:
        /*0018*/ 	.byte	0x04, 0x17
        /*001a*/ 	.short	(.L_533 - .L_532)
.L_532:
        /*001c*/ 	.word	0x00000000
        /*0020*/ 	.short	0x0000
        /*0022*/ 	.short	0x0000
        /*0024*/ 	.byte	0x00, 0xf5, 0x21, 0x00


	//----- nvinfo : EIATTR_SPARSE_MMA_MASK
	.align		4
.L_533:
        /*0028*/ 	.byte	0x03, 0x50
        /*002a*/ 	.short	0x0000


	//----- nvinfo : EIATTR_MAXREG_COUNT
	.align		4
        /*002c*/ 	.byte	0x03, 0x1b
        /*002e*/ 	.short	0x00ff


	//----- nvinfo : EIATTR_MERCURY_ISA_VERSION
	.align		4
        /*0030*/ 	.byte	0x03, 0x5f
        /*0032*/ 	.short	0x0101


	//----- nvinfo : EIATTR_VRC_CTA_INIT_COUNT
	.align		4
        /*0034*/ 	.byte	0x02, 0x4a
	.zero		1
	.zero		1


	//----- nvinfo : EIATTR_EXIT_INSTR_OFFSETS
	.align		4
        /*0038*/ 	.byte	0x04, 0x1c
        /*003a*/ 	.short	(.L_535 - .L_534)


	//   ....[0]....
.L_534:
        /*003c*/ 	.word	0x00000010


	//----- nvinfo : EIATTR_CBANK_PARAM_SIZE
	.align		4
.L_535:
        /*0040*/ 	.byte	0x03, 0x19
        /*0042*/ 	.short	0x0010


	//----- nvinfo : EIATTR_PARAM_CBANK
	.align		4
        /*0044*/ 	.byte	0x04, 0x0a
        /*0046*/ 	.short	(.L_537 - .L_536)
	.align		4
.L_536:
        /*0048*/ 	.word	index@(.nv.constant0._Z13kernel_uchar1P6uchar1S0_)
        /*004c*/ 	.short	0x0380
        /*004e*/ 	.short	0x0010


	//----- nvinfo : EIATTR_SW_WAR
	.align		4
.L_537:
        /*0050*/ 	.byte	0x04, 0x36
        /*0052*/ 	.short	(.L_539 - .L_538)
.L_538:
        /*0054*/ 	.word	0x00000008
.L_539:


//--------------------- .nv.info._Z13kernel_short4P6short4S0_ --------------------------
	.section	.nv.info._Z13kernel_short4P6short4S0_,"",@"SHT_CUDA_INFO"
	.sectionflags	@""
	.align	4


	//----- nvinfo : EIATTR_CUDA_API_VERSION
	.align		4
        /*0000*/ 	.byte	0x04, 0x37
        /*0002*/ 	.short	(.L_541 - .L_540)
.L_540:
        /*0004*/ 	.word	0x00000082


	//----- nvinfo : EIATTR_KPARAM_INFO
	.align		4
.L_541:
        /*0008*/ 	.byte	0x04, 0x17
        /*000a*/ 	.short	(.L_543 - .L_542)
.L_542:
        /*000c*/ 	.word	0x00000000
        /*0010*/ 	.short	0x0001
        /*0012*/ 	.short	0x0008
        /*0014*/ 	.byte	0x00, 0xf5, 0x21, 0x00


	//----- nvinfo : EIATTR_KPARAM_INFO
	.align		4
.L_543:
        /*0018*/ 	.byte	0x04, 0x17
        /*001a*/ 	.short	(.L_545 - .L_544)
.L_544:
        /*001c*/ 	.word	0x00000000
        /*0020*/ 	.short	0x0000
        /*0022*/ 	.short	0x0000
        /*0024*/ 	.byte	0x00, 0xf5, 0x21, 0x00


	//----- nvinfo : EIATTR_SPARSE_MMA_MASK
	.align		4
.L_545:
        /*0028*/ 	.byte	0x03, 0x50
        /*002a*/ 	.short	0x0000


	//----- nvinfo : EIATTR_MAXREG_COUNT
	.align		4
        /*002c*/ 	.byte	0x03, 0x1b
        /*002e*/ 	.short	0x00ff


	//----- nvinfo : EIATTR_MERCURY_ISA_VERSION
	.align		4
        /*0030*/ 	.byte	0x03, 0x5f
        /*0032*/ 	.short	0x0101


	//----- nvinfo : EIATTR_VRC_CTA_INIT_COUNT
	.align		4
        /*0034*/ 	.byte	0x02, 0x4a
	.zero		1
	.zero		1


	//----- nvinfo : EIATTR_EXIT_INSTR_OFFSETS
	.align		4
        /*0038*/ 	.byte	0x04, 0x1c
        /*003a*/ 	.short	(.L_547 - .L_546)


	//   ....[0]....
.L_546:
        /*003c*/ 	.word	0x00000010


	//----- nvinfo : EIATTR_CBANK_PARAM_SIZE
	.align		4
.L_547:
        /*0040*/ 	.byte	0x03, 0x19
        /*0042*/ 	.short	0x0010


	//----- nvinfo : EIATTR_PARAM_CBANK
	.align		4
        /*0044*/ 	.byte	0x04, 0x0a
        /*0046*/ 	.short	(.L_549 - .L_548)
	.align		4
.L_548:
        /*0048*/ 	.word	index@(.nv.constant0._Z13kernel_short4P6short4S0_)
        /*004c*/ 	.short	0x0380
        /*004e*/ 	.short	0x0010


	//----- nvinfo : EIATTR_SW_WAR
	.align		4
.L_549:
        /*0050*/ 	.byte	0x04, 0x36
        /*0052*/ 	.short	(.L_551 - .L_550)
.L_550:
        /*0054*/ 	.word	0x00000008
.L_551:


//--------------------- .nv.info._Z13kernel_short3P6short3S0_ --------------------------
	.section	.nv.info._Z13kernel_short3P6short3S0_,"",@"SHT_CUDA_INFO"
	.sectionflags	@""
	.align	4


	//----- nvinfo : EIATTR_CUDA_API_VERSION
	.align		4
        /*0000*/ 	.byte	0x04, 0x37
        /*0002*/ 	.short	(.L_553 - .L_552)
.L_552:
        /*0004*/ 	.word	0x00000082


	//----- nvinfo : EIATTR_KPARAM_INFO
	.align		4
.L_553:
        /*0008*/ 	.byte	0x04, 0x17
        /*000a*/ 	.short	(.L_555 - .L_554)
.L_554:
        /*000c*/ 	.word	0x00000000
        /*0010*/ 	.short	0x0001
        /*0012*/ 	.short	0x0008
        /*0014*/ 	.byte	0x00, 0xf5, 0x21, 0x00


	//----- nvinfo : EIATTR_KPARAM_INFO
	.align		4
.L_555:
        /*0018*/ 	.byte	0x04, 0x17
        /*001a*/ 	.short	(.L_557 - .L_556)
.L_556:
        /*001c*/ 	.word	0x00000000
        /*0020*/ 	.short	0x0000
        /*0022*/ 	.short	0x0000
        /*0024*/ 	.byte	0x00, 0xf5, 0x21, 0x00


	//----- nvinfo : EIATTR_SPARSE_MMA_MASK
	.align		4
.L_557:
        /*0028*/ 	.byte	0x03, 0x50
        /*002a*/ 	.short	0x0000


	//----- nvinfo : EIATTR_MAXREG_COUNT
	.align		4
        /*002c*/ 	.byte	0x03, 0x1b
        /*002e*/ 	.short	0x00ff


	//----- nvinfo : EIATTR_MERCURY_ISA_VERSION
	.align		4
        /*0030*/ 	.byte	0x03, 0x5f
        /*0032*/ 	.short	0x0101


	//----- nvinfo : EIATTR_VRC_CTA_INIT_COUNT
	.align		4
        /*0034*/ 	.byte	0x02, 0x4a
	.zero		1
	.zero		1


	//----- nvinfo : EIATTR_EXIT_INSTR_OFFSETS
	.align		4
        /*0038*/ 	.byte	0x04, 0x1c
        /*003a*/ 	.short	(.L_559 - .L_558)


	//   ....[0]....
.L_558:
        /*003c*/ 	.word	0x00000010


	//----- nvinfo : EIATTR_CBANK_PARAM_SIZE
	.align		4
.L_559:
        /*0040*/ 	.byte	0x03, 0x19
        /*0042*/ 	.short	0x0010


	//----- nvinfo : EIATTR_PARAM_CBANK
	.align		4
        /*0044*/ 	.byte	0x04, 0x0a
        /*0046*/ 	.short	(.L_561 - .L_560)
	.align		4
.L_560:
        /*0048*/ 	.word	index@(.nv.constant0._Z13kernel_short3P6short3S0_)
        /*004c*/ 	.short	0x0380
        /*004e*/ 	.short	0x0010


	//----- nvinfo : EIATTR_SW_WAR
	.align		4
.L_561:
        /*0050*/ 	.byte	0x04, 0x36
        /*0052*/ 	.short	(.L_563 - .L_562)
.L_562:
        /*0054*/ 	.word	0x00000008
.L_563:


//--------------------- .nv.info._Z13kernel_short2P6short2S0_ --------------------------
	.section	.nv.info._Z13kernel_short2P6short2S0_,"",@"SHT_CUDA_INFO"
	.sectionflags	@""
	.align	4


	//----- nvinfo : EIATTR_CUDA_API_VERSION
	.align		4
        /*0000*/ 	.byte	0x04, 0x37
        /*0002*/ 	.short	(.L_565 - .L_564)
.L_564:
        /*0004*/ 	.word	0x00000082


	//----- nvinfo : EIATTR_KPARAM_INFO
	.align		4
.L_565:
        /*0008*/ 	.byte	0x04, 0x17
        /*000a*/ 	.short	(.L_567 - .L_566)
.L_566:
        /*000c*/ 	.word	0x00000000
        /*0010*/ 	.short	0x0001
        /*0012*/ 	.short	0x0008
        /*0014*/ 	.byte	0x00, 0xf5, 0x21, 0x00


	//----- nvinfo : EIATTR_KPARAM_INFO
	.align		4
.L_567:
        /*0018*/ 	.byte	0x04, 0x17
        /*001a*/ 	.short	(.L_569 - .L_568)
.L_568:
        /*001c*/ 	.word	0x00000000
        /*0020*/ 	.short	0x0000
        /*0022*/ 	.short	0x0000
        /*0024*/ 	.byte	0x00, 0xf5, 0x21, 0x00


	//----- nvinfo : EIATTR_SPARSE_MMA_MASK
	.align		4
.L_569:
        /*0028*/ 	.byte	0x03, 0x50
        /*002a*/ 	.short	0x0000


	//----- nvinfo : EIATTR_MAXREG_COUNT
	.align		4
        /*002c*/ 	.byte	0x03, 0x1b
        /*002e*/ 	.short	0x00ff


	//----- nvinfo : EIATTR_MERCURY_ISA_VERSION
	.align		4
        /*0030*/ 	.byte	0x03, 0x5f
        /*0032*/ 	.short	0x0101


	//----- nvinfo : EIATTR_VRC_CTA_INIT_COUNT
	.align		4
        /*0034*/ 	.byte	0x02, 0x4a
	.zero		1
	.zero		1


	//----- nvinfo : EIATTR_EXIT_INSTR_OFFSETS
	.align		4
        /*0038*/ 	.byte	0x04, 0x1c
        /*003a*/ 	.short	(.L_571 - .L_570)


	//   ....[0]....
.L_570:
        /*003c*/ 	.word	0x00000010


	//----- nvinfo : EIATTR_CBANK_PARAM_SIZE
	.align		4
.L_571:
        /*0040*/ 	.byte	0x03, 0x19
        /*0042*/ 	.short	0x0010


	//----- nvinfo : EIATTR_PARAM_CBANK
	.align		4
        /*0044*/ 	.byte	0x04, 0x0a
        /*0046*/ 	.short	(.L_573 - .L_572)
	.align		4
.L_572:
        /*0048*/ 	.word	index@(.nv.constant0._Z13kernel_short2P6short2S0_)
        /*004c*/ 	.short	0x0380
        /*004e*/ 	.short	0x0010


	//----- nvinfo : EIATTR_SW_WAR
	.align		4
.L_573:
        /*0050*/ 	.byte	0x04, 0x36
        /*0052*/ 	.short	(.L_575 - .L_574)
.L_574:
        /*0054*/ 	.word	0x00000008
.L_575:


//--------------------- .nv.info._Z13kernel_short1P6short1S0_ --------------------------
	.section	.nv.info._Z13kernel_short1P6short1S0_,"",@"SHT_CUDA_INFO"
	.sectionflags	@""
	.align	4


	//----- nvinfo : EIATTR_CUDA_API_VERSION
	.align		4
        /*0000*/ 	.byte	0x04, 0x37
        /*0002*/ 	.short	(.L_577 - .L_576)
.L_576:
        /*0004*/ 	.word	0x00000082


	//----- nvinfo : EIATTR_KPARAM_INFO
	.align		4
.L_577:
        /*0008*/ 	.byte	0x04, 0x17
        /*000a*/ 	.short	(.L_579 - .L_578)
.L_578:
        /*000c*/ 	.word	0x00000000
        /*0010*/ 	.short	0x0001
        /*0012*/ 	.short	0x0008
        /*0014*/ 	.byte	0x00, 0xf5, 0x21, 0x00


	//----- nvinfo : EIATTR_KPARAM_INFO
	.align		4
.L_579:
        /*0018*/ 	.byte	0x04, 0x17
        /*001a*/ 	.short	(.L_581 - .L_580)
.L_580:
        /*001c*/ 	.word	0x00000000
        /*0020*/ 	.short	0x0000
        /*0022*/ 	.short	0x0000
        /*0024*/ 	.byte	0x00, 0xf5, 0x21, 0x00


	//----- nvinfo : EIATTR_SPARSE_MMA_MASK
	.align		4
.L_581:
        /*0028*/ 	.byte	0x03, 0x50
        /*002a*/ 	.short	0x0000


	//----- nvinfo : EIATTR_MAXREG_COUNT
	.align		4
        /*002c*/ 	.byte	0x03, 0x1b
        /*002e*/ 	.short	0x00ff


	//----- nvinfo : EIATTR_MERCURY_ISA_VERSION
	.align		4
        /*0030*/ 	.byte	0x03, 0x5f
        /*0032*/ 	.short	0x0101


	//----- nvinfo : EIATTR_VRC_CTA_INIT_COUNT
	.align		4
        /*0034*/ 	.byte	0x02, 0x4a
	.zero		1
	.zero		1


	//----- nvinfo : EIATTR_EXIT_INSTR_OFFSETS
	.align		4
        /*0038*/ 	.byte	0x04, 0x1c
        /*003a*/ 	.short	(.L_583 - .L_582)


	//   ....[0]....
.L_582:
        /*003c*/ 	.word	0x00000010


	//----- nvinfo : EIATTR_CBANK_PARAM_SIZE
	.align		4
.L_583:
        /*0040*/ 	.byte	0x03, 0x19
        /*0042*/ 	.short	0x0010


	//----- nvinfo : EIATTR_PARAM_CBANK
	.align		4
        /*0044*/ 	.byte	0x04, 0x0a
        /*0046*/ 	.short	(.L_585 - .L_584)
	.align		4
.L_584:
        /*0048*/ 	.word	index@(.nv.constant0._Z13kernel_short1P6short1S0_)
        /*004c*/ 	.short	0x0380
        /*004e*/ 	.short	0x0010


	//----- nvinfo : EIATTR_SW_WAR
	.align		4
.L_585:
        /*0050*/ 	.byte	0x04, 0x36
        /*0052*/ 	.short	(.L_587 - .L_586)
.L_586:
        /*0054*/ 	.word	0x00000008
.L_587:


//--------------------- .nv.info._Z16kernel_longlong4P9longlong4S0_ --------------------------
	.section	.nv.info._Z16kernel_longlong4P9longlong4S0_,"",@"SHT_CUDA_INFO"
	.sectionflags	@""
	.align	4


	//----- nvinfo : EIATTR_CUDA_API_VERSION
	.align		4
        /*0000*/ 	.byte	0x04, 0x37
        /*0002*/ 	.short	(.L_589 - .L_588)
.L_588:
        /*0004*/ 	.word	0x00000082


	//----- nvinfo : EIATTR_KPARAM_INFO
	.align		4
.L_589:
        /*0008*/ 	.byte	0x04, 0x17
        /*000a*/ 	.short	(.L_591 - .L_590)
.L_590:
        /*000c*/ 	.word	0x00000000
        /*0010*/ 	.short	0x0001
        /*0012*/ 	.short	0x0008
        /*0014*/ 	.byte	0x00, 0xf5, 0x21, 0x00


	//----- nvinfo : EIATTR_KPARAM_INFO
	.align		4
.L_591:
        /*0018*/ 	.byte	0x04, 0x17
        /*001a*/ 	.short	(.L_593 - .L_592)
.L_592:
        /*001c*/ 	.word	0x00000000
        /*0020*/ 	.short	0x0000
        /*0022*/ 	.short	0x0000
        /*0024*/ 	.byte	0x00, 0xf5, 0x21, 0x00


	//----- nvinfo : EIATTR_SPARSE_MMA_MASK
	.align		4
.L_593:
        /*0028*/ 	.byte	0x03, 0x50
        /*002a*/ 	.short	0x0000


	//----- nvinfo : EIATTR_MAXREG_COUNT
	.align		4
        /*002c*/ 	.byte	0x03, 0x1b
        /*002e*/ 	.short	0x00ff


	//----- nvinfo : EIATTR_MERCURY_ISA_VERSION
	.align		4
        /*0030*/ 	.byte	0x03, 0x5f
        /*0032*/ 	.short	0x0101


	//----- nvinfo : EIATTR_VRC_CTA_INIT_COUNT
	.align		4
        /*0034*/ 	.byte	0x02, 0x4a
	.zero		1
	.zero		1


	//----- nvinfo : EIATTR_EXIT_INSTR_OFFSETS
	.align		4
        /*0038*/ 	.byte	0x04, 0x1c
        /*003a*/ 	.short	(.L_595 - .L_594)


	//   ....[0]....
.L_594:
        /*003c*/ 	.word	0x00000010


	//----- nvinfo : EIATTR_CBANK_PARAM_SIZE
	.align		4
.L_595:
        /*0040*/ 	.byte	0x03, 0x19
        /*0042*/ 	.short	0x0010


	//----- nvinfo : EIATTR_PARAM_CBANK
	.align		4
        /*0044*/ 	.byte	0x04, 0x0a
        /*0046*/ 	.short	(.L_597 - .L_596)
	.align		4
.L_596:
        /*0048*/ 	.word	index@(.nv.constant0._Z16kernel_longlong4P9longlong4S0_)
        /*004c*/ 	.short	0x0380
        /*004e*/ 	.short	0x0010


	//----- nvinfo : EIATTR_SW_WAR
	.align		4
.L_597:
        /*0050*/ 	.byte	0x04, 0x36
        /*0052*/ 	.short	(.L_599 - .L_598)
.L_598:
        /*0054*/ 	.word	0x00000008
.L_599:


//--------------------- .nv.info._Z16kernel_longlong3P9longlong3S0_ --------------------------
	.section	.nv.info._Z16kernel_longlong3P9longlong3S0_,"",@"SHT_CUDA_INFO"
	.sectionflags	@""
	.align	4


	//----- nvinfo : EIATTR_CUDA_API_VERSION
	.align		4
        /*0000*/ 	.byte	0x04, 0x37
        /*0002*/ 	.short	(.L_601 - .L_600)
.L_600:
        /*0004*/ 	.word	0x00000082


	//----- nvinfo : EIATTR_KPARAM_INFO
	.align		4
.L_601:
        /*0008*/ 	.byte	0x04, 0x17
        /*000a*/ 	.short	(.L_603 - .L_602)
.L_602:
        /*000c*/ 	.word	0x00000000
        /*0010*/ 	.short	0x0001
        /*0012*/ 	.short	0x0008
        /*0014*/ 	.byte	0x00, 0xf5, 0x21, 0x00


	//----- nvinfo : EIATTR_KPARAM_INFO
	.align		4
.L_603:
        /*0018*/ 	.byte	0x04, 0x17
        /*001a*/ 	.short	(.L_605 - .L_604)
.L_604:
        /*001c*/ 	.word	0x00000000
        /*0020*/ 	.short	0x0000
        /*0022*/ 	.short	0x0000
        /*0024*/ 	.byte	0x00, 0xf5, 0x21, 0x00


	//----- nvinfo : EIATTR_SPARSE_MMA_MASK
	.align		4
.L_605:
        /*0028*/ 	.byte	0x03, 0x50
        /*002a*/ 	.short	0x0000


	//----- nvinfo : EIATTR_MAXREG_COUNT
	.align		4
        /*002c*/ 	.byte	0x03, 0x1b
        /*002e*/ 	.short	0x00ff


	//----- nvinfo : EIATTR_MERCURY_ISA_VERSION
	.align		4
        /*0030*/ 	.byte	0x03, 0x5f
        /*0032*/ 	.short	0x0101


	//----- nvinfo : EIATTR_VRC_CTA_INIT_COUNT
	.align		4
        /*0034*/ 	.byte	0x02, 0x4a
	.zero		1
	.zero		1


	//----- nvinfo : EIATTR_EXIT_INSTR_OFFSETS
	.align		4
        /*0038*/ 	.byte	0x04, 0x1c
        /*003a*/ 	.short	(.L_607 - .L_606)


	//   ....[0]....
.L_606:
        /*003c*/ 	.word	0x00000010


	//----- nvinfo : EIATTR_CBANK_PARAM_SIZE
	.align		4
.L_607:
        /*0040*/ 	.byte	0x03, 0x19
        /*0042*/ 	.short	0x0010


	//----- nvinfo : EIATTR_PARAM_CBANK
	.align		4
        /*0044*/ 	.byte	0x04, 0x0a
        /*0046*/ 	.short	(.L_609 - .L_608)
	.align		4
.L_608:
        /*0048*/ 	.word	index@(.nv.constant0._Z16kernel_longlong3P9longlong3S0_)
        /*004c*/ 	.short	0x0380
        /*004e*/ 	.short	0x0010


	//----- nvinfo : EIATTR_SW_WAR
	.align		4
.L_609:
        /*0050*/ 	.byte	0x04, 0x36
        /*0052*/ 	.short	(.L_611 - .L_610)
.L_610:
        /*0054*/ 	.word	0x00000008
.L_611:


//--------------------- .nv.info._Z16kernel_longlong2P9longlong2S0_ --------------------------
	.section	.nv.info._Z16kernel_longlong2P9longlong2S0_,"",@"SHT_CUDA_INFO"
	.sectionflags	@""
	.align	4


	//----- nvinfo : EIATTR_CUDA_API_VERSION
	.align		4
        /*0000*/ 	.byte	0x04, 0x37
        /*0002*/ 	.short	(.L_613 - .L_612)
.L_612:
        /*0004*/ 	.word	0x00000082


	//----- nvinfo : EIATTR_KPARAM_INFO
	.align		4
.L_613:
        /*0008*/ 	.byte	0x04, 0x17
        /*000a*/ 	.short	(.L_615 - .L_614)
.L_614:
        /*000c*/ 	.word	0x00000000
        /*0010*/ 	.short	0x0001
        /*0012*/ 	.short	0x0008
        /*0014*/ 	.byte	0x00, 0xf5, 0x21, 0x00


	//----- nvinfo : EIATTR_KPARAM_INFO
	.align		4
.L_615:
        /*0018*/ 	.byte	0x04, 0x17
        /*001a*/ 	.short	(.L_617 - .L_616)
.L_616:
        /*001c*/ 	.word	0x00000000
        /*0020*/ 	.short	0x0000
        /*0022*/ 	.short	0x0000
        /*0024*/ 	.byte	0x00, 0xf5, 0x21, 0x00


	//----- nvinfo : EIATTR_SPARSE_MMA_MASK
	.align		4
.L_617:
        /*0028*/ 	.byte	0x03, 0x50
        /*002a*/ 	.short	0x0000


	//----- nvinfo : EIATTR_MAXREG_COUNT
	.align		4
        /*002c*/ 	.byte	0x03, 0x1b
        /*002e*/ 	.short	0x00ff


	//----- nvinfo : EIATTR_MERCURY_ISA_VERSION
	.align		4
        /*0030*/ 	.byte	0x03, 0x5f
        /*0032*/ 	.short	0x0101


	//----- nvinfo : EIATTR_VRC_CTA_INIT_COUNT
	.align		4
        /*0034*/ 	.byte	0x02, 0x4a
	.zero		1
	.zero		1


	//----- nvinfo : EIATTR_EXIT_INSTR_OFFSETS
	.align		4
        /*0038*/ 	.byte	0x04, 0x1c
        /*003a*/ 	.short	(.L_619 - .L_618)


	//   ....[0]....
.L_618:
        /*003c*/ 	.word	0x00000010


	//----- nvinfo : EIATTR_CBANK_PARAM_SIZE
	.align		4
.L_619:
        /*0040*/ 	.byte	0x03, 0x19
        /*0042*/ 	.short	0x0010


	//----- nvinfo : EIATTR_PARAM_CBANK
	.align		4
        /*0044*/ 	.byte	0x04, 0x0a
        /*0046*/ 	.short	(.L_621 - .L_620)
	.align		4
.L_620:
        /*0048*/ 	.word	index@(.nv.constant0._Z16kernel_longlong2P9longlong2S0_)
        /*004c*/ 	.short	0x0380
        /*004e*/ 	.short	0x0010


	//----- nvinfo : EIATTR_SW_WAR
	.align		4
.L_621:
        /*0050*/ 	.byte	0x04, 0x36
        /*0052*/ 	.short	(.L_623 - .L_622)
.L_622:
        /*0054*/ 	.word	0x00000008
.L_623:


//--------------------- .nv.info._Z16kernel_longlong1P9longlong1S0_ --------------------------
	.section	.nv.info._Z16kernel_longlong1P9longlong1S0_,"",@"SHT_CUDA_INFO"
	.sectionflags	@""
	.align	4


	//----- nvinfo : EIATTR_CUDA_API_VERSION
	.align		4
        /*0000*/ 	.byte	0x04, 0x37
        /*0002*/ 	.short	(.L_625 - .L_624)
.L_624:
        /*0004*/ 	.word	0x00000082


	//----- nvinfo : EIATTR_KPARAM_INFO
	.align		4
.L_625:
        /*0008*/ 	.byte	0x04, 0x17
        /*000a*/ 	.short	(.L_627 - .L_626)
.L_626:
        /*000c*/ 	.word	0x00000000
        /*0010*/ 	.short	0x0001
        /*0012*/ 	.short	0x0008
        /*0014*/ 	.byte	0x00, 0xf5, 0x21, 0x00


	//----- nvinfo : EIATTR_KPARAM_INFO
	.align		4
.L_627:
        /*0018*/ 	.byte	0x04, 0x17
        /*001a*/ 	.short	(.L_629 - .L_628)
.L_628:
        /*001c*/ 	.word	0x00000000
        /*0020*/ 	.short	0x0000
        /*0022*/ 	.short	0x0000
        /*0024*/ 	.byte	0x00, 0xf5, 0x21, 0x00


	//----- nvinfo : EIATTR_SPARSE_MMA_MASK
	.align		4
.L_629:
        /*0028*/ 	.byte	0x03, 0x50
        /*002a*/ 	.short	0x0000


	//----- nvinfo : EIATTR_MAXREG_COUNT
	.align		4
        /*002c*/ 	.byte	0x03, 0x1b
        /*002e*/ 	.short	0x00ff


	//----- nvinfo : EIATTR_MERCURY_ISA_VERSION
	.align		4
        /*0030*/ 	.byte	0x03, 0x5f
        /*0032*/ 	.short	0x0101


	//----- nvinfo : EIATTR_VRC_CTA_INIT_COUNT
	.align		4
        /*0034*/ 	.byte	0x02, 0x4a
	.zero		1
	.zero		1


	//----- nvinfo : EIATTR_EXIT_INSTR_OFFSETS
	.align		4
        /*0038*/ 	.byte	0x04, 0x1c
        /*003a*/ 	.short	(.L_631 - .L_630)


	//   ....[0]....
.L_630:
        /*003c*/ 	.word	0x00000010


	//----- nvinfo : EIATTR_CBANK_PARAM_SIZE
	.align		4
.L_631:
        /*0040*/ 	.byte	0x03, 0x19
        /*0042*/ 	.short	0x0010


	//----- nvinfo : EIATTR_PARAM_CBANK
	.align		4
        /*0044*/ 	.byte	0x04, 0x0a
        /*0046*/ 	.short	(.L_633 - .L_632)
	.align		4
.L_632:
        /*0048*/ 	.word	index@(.nv.constant0._Z16kernel_longlong1P9longlong1S0_)
        /*004c*/ 	.short	0x0380
        /*004e*/ 	.short	0x0010


	//----- nvinfo : EIATTR_SW_WAR
	.align		4
.L_633:
        /*0050*/ 	.byte	0x04, 0x36
        /*0052*/ 	.short	(.L_635 - .L_634)
.L_634:
        /*0054*/ 	.word	0x00000008
.L_635:


//--------------------- .nv.info._Z12kernel_long4P5long4S0_ --------------------------
	.section	.nv.info._Z12kernel_long4P5long4S0_,"",@"SHT_CUDA_INFO"
	.sectionflags	@""
	.align	4


	//----- nvinfo : EIATTR_CUDA_API_VERSION
	.align		4
        /*0000*/ 	.byte	0x04, 0x37
        /*0002*/ 	.short	(.L_637 - .L_636)
.L_636:
        /*0004*/ 	.word	0x00000082


	//----- nvinfo : EIATTR_KPARAM_INFO
	.align		4
.L_637:
        /*0008*/ 	.byte	0x04, 0x17
        /*000a*/ 	.short	(.L_639 - .L_638)
.L_638:
        /*000c*/ 	.word	0x00000000
        /*0010*/ 	.short	0x0001
        /*0012*/ 	.short	0x0008
        /*0014*/ 	.byte	0x00, 0xf5, 0x21, 0x00


	//----- nvinfo : EIATTR_KPARAM_INFO
	.align		4
.L_639:
        /*0018*/ 	.byte	0x04, 0x17
        /*001a*/ 	.short	(.L_641 - .L_640)
.L_640:
        /*001c*/ 	.word	0x00000000
        /*0020*/ 	.short	0x0000
        /*0022*/ 	.short	0x0000
        /*0024*/ 	.byte	0x00, 0xf5, 0x21, 0x00


	//----- nvinfo : EIATTR_SPARSE_MMA_MASK
	.align		4
.L_641:
        /*0028*/ 	.byte	0x03, 0x50
        /*002a*/ 	.short	0x0000


	//----- nvinfo : EIATTR_MAXREG_COUNT
	.align		4
        /*002c*/ 	.byte	0x03, 0x1b
        /*002e*/ 	.short	0x00ff


	//----- nvinfo : EIATTR_MERCURY_ISA_VERSION
	.align		4
        /*0030*/ 	.byte	0x03, 0x5f
        /*0032*/ 	.short	0x0101


	//----- nvinfo : EIATTR_VRC_CTA_INIT_COUNT
	.align		4
        /*0034*/ 	.byte	0x02, 0x4a
	.zero		1
	.zero		1


	//----- nvinfo : EIATTR_EXIT_INSTR_OFFSETS
	.align		4
        /*0038*/ 	.byte	0x04, 0x1c
        /*003a*/ 	.short	(.L_643 - .L_642)


	//   ....[0]....
.L_642:
        /*003c*/ 	.word	0x00000010


	//----- nvinfo : EIATTR_CBANK_PARAM_SIZE
	.align		4
.L_643:
        /*0040*/ 	.byte	0x03, 0x19
        /*0042*/ 	.short	0x0010


	//----- nvinfo : EIATTR_PARAM_CBANK
	.align		4
        /*0044*/ 	.byte	0x04, 0x0a
        /*0046*/ 	.short	(.L_645 - .L_644)
	.align		4
.L_644:
        /*0048*/ 	.word	index@(.nv.constant0._Z12kernel_long4P5long4S0_)
        /*004c*/ 	.short	0x0380
        /*004e*/ 	.short	0x0010


	//----- nvinfo : EIATTR_SW_WAR
	.align		4
.L_645:
        /*0050*/ 	.byte	0x04, 0x36
        /*0052*/ 	.short	(.L_647 - .L_646)
.L_646:
        /*0054*/ 	.word	0x00000008
.L_647:


//--------------------- .nv.info._Z12kernel_long3P5long3S0_ --------------------------
	.section	.nv.info._Z12kernel_long3P5long3S0_,"",@"SHT_CUDA_INFO"
	.sectionflags	@""
	.align	4


	//----- nvinfo : EIATTR_CUDA_API_VERSION
	.align		4
        /*0000*/ 	.byte	0x04, 0x37
        /*0002*/ 	.short	(.L_649 - .L_648)
.L_648:
        /*0004*/ 	.word	0x00000082


	//----- nvinfo : EIATTR_KPARAM_INFO
	.align		4
.L_649:
        /*0008*/ 	.byte	0x04, 0x17
        /*000a*/ 	.short	(.L_651 - .L_650)
.L_650:
        /*000c*/ 	.word	0x00000000
        /*0010*/ 	.short	0x0001
        /*0012*/ 	.short	0x0008
        /*0014*/ 	.byte	0x00, 0xf5, 0x21, 0x00


	//----- nvinfo : EIATTR_KPARAM_INFO
	.align		4
.L_651:
        /*0018*/ 	.byte	0x04, 0x17
        /*001a*/ 	.short	(.L_653 - .L_652)
.L_652:
        /*001c*/ 	.word	0x00000000
        /*0020*/ 	.short	0x0000
        /*0022*/ 	.short	0x0000
        /*0024*/ 	.byte	0x00, 0xf5, 0x21, 0x00


	//----- nvinfo : EIATTR_SPARSE_MMA_MASK
	.align		4
.L_653:
        /*0028*/ 	.byte	0x03, 0x50
        /*002a*/ 	.short	0x0000


	//----- nvinfo : EIATTR_MAXREG_COUNT
	.align		4
        /*002c*/ 	.byte	0x03, 0x1b
        /*002e*/ 	.short	0x00ff


	//----- nvinfo : EIATTR_MERCURY_ISA_VERSION
	.align		4
        /*0030*/ 	.byte	0x03, 0x5f
        /*0032*/ 	.short	0x0101


	//----- nvinfo : EIATTR_VRC_CTA_INIT_COUNT
	.align		4
        /*0034*/ 	.byte	0x02, 0x4a
	.zero		1
	.zero		1


	//----- nvinfo : EIATTR_EXIT_INSTR_OFFSETS
	.align		4
        /*0038*/ 	.byte	0x04, 0x1c
        /*003a*/ 	.short	(.L_655 - .L_654)


	//   ....[0]....
.L_654:
        /*003c*/ 	.word	0x00000010


	//----- nvinfo : EIATTR_CBANK_PARAM_SIZE
	.align		4
.L_655:
        /*0040*/ 	.byte	0x03, 0x19
        /*0042*/ 	.short	0x0010


	//----- nvinfo : EIATTR_PARAM_CBANK
	.align		4
        /*0044*/ 	.byte	0x04, 0x0a
        /*0046*/ 	.short	(.L_657 - .L_656)
	.align		4
.L_656:
        /*0048*/ 	.word	index@(.nv.constant0._Z12kernel_long3P5long3S0_)
        /*004c*/ 	.short	0x0380
        /*004e*/ 	.short	0x0010


	//----- nvinfo : EIATTR_SW_WAR
	.align		4
.L_657:
        /*0050*/ 	.byte	0x04, 0x36
        /*0052*/ 	.short	(.L_659 - .L_658)
.L_658:
        /*0054*/ 	.word	0x00000008
.L_659:


//--------------------- .nv.info._Z12kernel_long2P5long2S0_ --------------------------
	.section	.nv.info._Z12kernel_long2P5long2S0_,"",@"SHT_CUDA_INFO"
	.sectionflags	@""
	.align	4


	//----- nvinfo : EIATTR_CUDA_API_VERSION
	.align		4
        /*0000*/ 	.byte	0x04, 0x37
        /*0002*/ 	.short	(.L_661 - .L_660)
.L_660:
        /*0004*/ 	.word	0x00000082


	//----- nvinfo : EIATTR_KPARAM_INFO
	.align		4
.L_661:
        /*0008*/ 	.byte	0x04, 0x17
        /*000a*/ 	.short	(.L_663 - .L_662)
.L_662:
        /*000c*/ 	.word	0x00000000
        /*0010*/ 	.short	0x0001
        /*0012*/ 	.short	0x0008
        /*0014*/ 	.byte	0x00, 0xf5, 0x21, 0x00


	//----- nvinfo : EIATTR_KPARAM_INFO
	.align		4
.L_663:
        /*0018*/ 	.byte	0x04, 0x17
        /*001a*/ 	.short	(.L_665 - .L_664)
.L_664:
        /*001c*/ 	.word	0x00000000
        /*0020*/ 	.short	0x0000
        /*0022*/ 	.short	0x0000
        /*0024*/ 	.byte	0x00, 0xf5, 0x21, 0x00


	//----- nvinfo : EIATTR_SPARSE_MMA_MASK
	.align		4
.L_665:
        /*0028*/ 	.byte	0x03, 0x50
        /*002a*/ 	.short	0x0000


	//----- nvinfo : EIATTR_MAXREG_COUNT
	.align		4
        /*002c*/ 	.byte	0x03, 0x1b
        /*002e*/ 	.short	0x00ff


	//----- nvinfo : EIATTR_MERCURY_ISA_VERSION
	.align		4
        /*0030*/ 	.byte	0x03, 0x5f
        /*0032*/ 	.short	0x0101


	//----- nvinfo : EIATTR_VRC_CTA_INIT_COUNT
	.align		4
        /*0034*/ 	.byte	0x02, 0x4a
	.zero		1
	.zero		1


	//----- nvinfo : EIATTR_EXIT_INSTR_OFFSETS
	.align		4
        /*0038*/ 	.byte	0x04, 0x1c
        /*003a*/ 	.short	(.L_667 - .L_666)


	//   ....[0]....
.L_666:
        /*003c*/ 	.word	0x00000010


	//----- nvinfo : EIATTR_CBANK_PARAM_SIZE
	.align		4
.L_667:
        /*0040*/ 	.byte	0x03, 0x19
        /*0042*/ 	.short	0x0010


	//----- nvinfo : EIATTR_PARAM_CBANK
	.align		4
        /*0044*/ 	.byte	0x04, 0x0a
        /*0046*/ 	.short	(.L_669 - .L_668)
	.align		4
.L_668:
        /*0048*/ 	.word	index@(.nv.constant0._Z12kernel_long2P5long2S0_)
        /*004c*/ 	.short	0x0380
        /*004e*/ 	.short	0x0010


	//----- nvinfo : EIATTR_SW_WAR
	.align		4
.L_669:
        /*0050*/ 	.byte	0x04, 0x36
        /*0052*/ 	.short	(.L_671 - .L_670)
.L_670:
        /*0054*/ 	.word	0x00000008
.L_671:


//--------------------- .nv.info._Z12kernel_long1P5long1S0_ --------------------------
	.section	.nv.info._Z12kernel_long1P5long1S0_,"",@"SHT_CUDA_INFO"
	.sectionflags	@""
	.align	4


	//----- nvinfo : EIATTR_CUDA_API_VERSION
	.align		4
        /*0000*/ 	.byte	0x04, 0x37
        /*0002*/ 	.short	(.L_673 - .L_672)
.L_672:
        /*0004*/ 	.word	0x00000082


	//----- nvinfo : EIATTR_KPARAM_INFO
	.align		4
.L_673:
        /*0008*/ 	.byte	0x04, 0x17
        /*000a*/ 	.short	(.L_675 - .L_674)
.L_674:
        /*000c*/ 	.word	0x00000000
        /*0010*/ 	.short	0x0001
        /*0012*/ 	.short	0x0008
        /*0014*/ 	.byte	0x00, 0xf5, 0x21, 0x00


	//----- nvinfo : EIATTR_KPARAM_INFO
	.align		4
.L_675:
        /*0018*/ 	.byte	0x04, 0x17
        /*001a*/ 	.short	(.L_677 - .L_676)
.L_676:
        /*001c*/ 	.word	0x00000000
        /*0020*/ 	.short	0x0000
        /*0022*/ 	.short	0x0000
        /*0024*/ 	.byte	0x00, 0xf5, 0x21, 0x00


	//----- nvinfo : EIATTR_SPARSE_MMA_MASK
	.align		4
.L_677:
        /*0028*/ 	.byte	0x03, 0x50
        /*002a*/ 	.short	0x0000


	//----- nvinfo : EIATTR_MAXREG_COUNT
	.align		4
        /*002c*/ 	.byte	0x03, 0x1b
        /*002e*/ 	.short	0x00ff


	//----- nvinfo : EIATTR_MERCURY_ISA_VERSION
	.align		4
        /*0030*/ 	.byte	0x03, 0x5f
        /*0032*/ 	.short	0x0101


	//----- nvinfo : EIATTR_VRC_CTA_INIT_COUNT
	.align		4
        /*0034*/ 	.byte	0x02, 0x4a
	.zero		1
	.zero		1


	//----- nvinfo : EIATTR_EXIT_INSTR_OFFSETS
	.align		4
        /*0038*/ 	.byte	0x04, 0x1c
        /*003a*/ 	.short	(.L_679 - .L_678)


	//   ....[0]....
.L_678:
        /*003c*/ 	.word	0x00000010


	//----- nvinfo : EIATTR_CBANK_PARAM_SIZE
	.align		4
.L_679:
        /*0040*/ 	.byte	0x03, 0x19
        /*0042*/ 	.short	0x0010


	//----- nvinfo : EIATTR_PARAM_CBANK
	.align		4
        /*0044*/ 	.byte	0x04, 0x0a
        /*0046*/ 	.short	(.L_681 - .L_680)
	.align		4
.L_680:
        /*0048*/ 	.word	index@(.nv.constant0._Z12kernel_long1P5long1S0_)
        /*004c*/ 	.short	0x0380
        /*004e*/ 	.short	0x0010


	//----- nvinfo : EIATTR_SW_WAR
	.align		4
.L_681:
        /*0050*/ 	.byte	0x04, 0x36
        /*0052*/ 	.short	(.L_683 - .L_682)
.L_682:
        /*0054*/ 	.word	0x00000008
.L_683:


//--------------------- .nv.info._Z11kernel_int4P4int4S0_ --------------------------
	.section	.nv.info._Z11kernel_int4P4int4S0_,"",@"SHT_CUDA_INFO"
	.sectionflags	@""
	.align	4


	//----- nvinfo : EIATTR_CUDA_API_VERSION
	.align		4
        /*0000*/ 	.byte	0x04, 0x37
        /*0002*/ 	.short	(.L_685 - .L_684)
.L_684:
        /*0004*/ 	.word	0x00000082


	//----- nvinfo : EIATTR_KPARAM_INFO
	.align		4
.L_685:
        /*0008*/ 	.byte	0x04, 0x17
        /*000a*/ 	.short	(.L_687 - .L_686)
.L_686:
        /*000c*/ 	.word	0x00000000
        /*0010*/ 	.short	0x0001
        /*0012*/ 	.short	0x0008
        /*0014*/ 	.byte	0x00, 0xf5, 0x21, 0x00


	//----- nvinfo : EIATTR_KPARAM_INFO
	.align		4
.L_687:
        /*0018*/ 	.byte	0x04, 0x17
        /*001a*/ 	.short	(.L_689 - .L_688)
.L_688:
        /*001c*/ 	.word	0x00000000
        /*0020*/ 	.short	0x0000
        /*0022*/ 	.short	0x0000
        /*0024*/ 	.byte	0x00, 0xf5, 0x21, 0x00


	//----- nvinfo : EIATTR_SPARSE_MMA_MASK
	.align		4
.L_689:
        /*0028*/ 	.byte	0x03, 0x50
        /*002a*/ 	.short	0x0000


	//----- nvinfo : EIATTR_MAXREG_COUNT
	.align		4
        /*002c*/ 	.byte	0x03, 0x1b
        /*002e*/ 	.short	0x00ff


	//----- nvinfo : EIATTR_MERCURY_ISA_VERSION
	.align		4
        /*0030*/ 	.byte	0x03, 0x5f
        /*0032*/ 	.short	0x0101


	//----- nvinfo : EIATTR_VRC_CTA_INIT_COUNT
	.align		4
        /*0034*/ 	.byte	0x02, 0x4a
	.zero		1
	.zero		1


	//----- nvinfo : EIATTR_EXIT_INSTR_OFFSETS
	.align		4
        /*0038*/ 	.byte	0x04, 0x1c
        /*003a*/ 	.short	(.L_691 - .L_690)


	//   ....[0]....
.L_690:
        /*003c*/ 	.word	0x00000010


	//----- nvinfo : EIATTR_CBANK_PARAM_SIZE
	.align		4
.L_691:
        /*0040*/ 	.byte	0x03, 0x19
        /*0042*/ 	.short	0x0010


	//----- nvinfo : EIATTR_PARAM_CBANK
	.align		4
        /*0044*/ 	.byte	0x04, 0x0a
        /*0046*/ 	.short	(.L_693 - .L_692)
	.align		4
.L_692:
        /*0048*/ 	.word	index@(.nv.constant0._Z11kernel_int4P4int4S0_)
        /*004c*/ 	.short	0x0380
        /*004e*/ 	.short	0x0010


	//----- nvinfo : EIATTR_SW_WAR
	.align		4
.L_693:
        /*0050*/ 	.byte	0x04, 0x36
        /*0052*/ 	.short	(.L_695 - .L_694)
.L_694:
        /*0054*/ 	.word	0x00000008
.L_695:


//--------------------- .nv.info._Z11kernel_int3P4int3S0_ --------------------------
	.section	.nv.info._Z11kernel_int3P4int3S0_,"",@"SHT_CUDA_INFO"
	.sectionflags	@""
	.align	4


	//----- nvinfo : EIATTR_CUDA_API_VERSION
	.align		4
        /*0000*/ 	.byte	0x04, 0x37
        /*0002*/ 	.short	(.L_697 - .L_696)
.L_696:
        /*0004*/ 	.word	0x00000082


	//----- nvinfo : EIATTR_KPARAM_INFO
	.align		4
.L_697:
        /*0008*/ 	.byte	0x04, 0x17
        /*000a*/ 	.short	(.L_699 - .L_698)
.L_698:
        /*000c*/ 	.word	0x00000000
        /*0010*/ 	.short	0x0001
        /*0012*/ 	.short	0x0008
        /*0014*/ 	.byte	0x00, 0xf5, 0x21, 0x00


	//----- nvinfo : EIATTR_KPARAM_INFO
	.align		4
.L_699:
        /*0018*/ 	.byte	0x04, 0x17
        /*001a*/ 	.short	(.L_701 - .L_700)
.L_700:
        /*001c*/ 	.word	0x00000000
        /*0020*/ 	.short	0x0000
        /*0022*/ 	.short	0x0000
        /*0024*/ 	.byte	0x00, 0xf5, 0x21, 0x00


	//----- nvinfo : EIATTR_SPARSE_MMA_MASK
	.align		4
.L_701:
        /*0028*/ 	.byte	0x03, 0x50
        /*002a*/ 	.short	0x0000


	//----- nvinfo : EIATTR_MAXREG_COUNT
	.align		4
        /*002c*/ 	.byte	0x03, 0x1b
        /*002e*/ 	.short	0x00ff


	//----- nvinfo : EIATTR_MERCURY_ISA_VERSION
	.align		4
        /*0030*/ 	.byte	0x03, 0x5f
        /*0032*/ 	.short	0x0101


	//----- nvinfo : EIATTR_VRC_CTA_INIT_COUNT
	.align		4
        /*0034*/ 	.byte	0x02, 0x4a
	.zero		1
	.zero		1


	//----- nvinfo : EIATTR_EXIT_INSTR_OFFSETS
	.align		4
        /*0038*/ 	.byte	0x04, 0x1c
        /*003a*/ 	.short	(.L_703 - .L_702)


	//   ....[0]....
.L_702:
        /*003c*/ 	.word	0x00000010


	//----- nvinfo : EIATTR_CBANK_PARAM_SIZE
	.align		4
.L_703:
        /*0040*/ 	.byte	0x03, 0x19
        /*0042*/ 	.short	0x0010


	//----- nvinfo : EIATTR_PARAM_CBANK
	.align		4
        /*0044*/ 	.byte	0x04, 0x0a
        /*0046*/ 	.short	(.L_705 - .L_704)
	.align		4
.L_704:
        /*0048*/ 	.word	index@(.nv.constant0._Z11kernel_int3P4int3S0_)
        /*004c*/ 	.short	0x0380
        /*004e*/ 	.short	0x0010


	//----- nvinfo : EIATTR_SW_WAR
	.align		4
.L_705:
        /*0050*/ 	.byte	0x04, 0x36
        /*0052*/ 	.short	(.L_707 - .L_706)
.L_706:
        /*0054*/ 	.word	0x00000008
.L_707:


//--------------------- .nv.info._Z11kernel_int2P4int2S0_ --------------------------
	.section	.nv.info._Z11kernel_int2P4int2S0_,"",@"SHT_CUDA_INFO"
	.sectionflags	@""
	.align	4


	//----- nvinfo : EIATTR_CUDA_API_VERSION
	.align		4
        /*0000*/ 	.byte	0x04, 0x37
        /*0002*/ 	.short	(.L_709 - .L_708)
.L_708:
        /*0004*/ 	.word	0x00000082


	//----- nvinfo : EIATTR_KPARAM_INFO
	.align		4
.L_709:
        /*0008*/ 	.byte	0x04, 0x17
        /*000a*/ 	.short	(.L_711 - .L_710)
.L_710:
        /*000c*/ 	.word	0x00000000
        /*0010*/ 	.short	0x0001
        /*0012*/ 	.short	0x0008
        /*0014*/ 	.byte	0x00, 0xf5, 0x21, 0x00


	//----- nvinfo : EIATTR_KPARAM_INFO
	.align		4
.L_711:
        /*0018*/ 	.byte	0x04, 0x17
        /*001a*/ 	.short	(.L_713 - .L_712)
.L_712:
        /*001c*/ 	.word	0x00000000
        /*0020*/ 	.short	0x0000
        /*0022*/ 	.short	0x0000
        /*0024*/ 	.byte	0x00, 0xf5, 0x21, 0x00


	//----- nvinfo : EIATTR_SPARSE_MMA_MASK
	.align		4
.L_713:
        /*0028*/ 	.byte	0x03, 0x50
        /*002a*/ 	.short	0x0000


	//----- nvinfo : EIATTR_MAXREG_COUNT
	.align		4
        /*002c*/ 	.byte	0x03, 0x1b
        /*002e*/ 	.short	0x00ff


	//----- nvinfo : EIATTR_MERCURY_ISA_VERSION
	.align		4
        /*0030*/ 	.byte	0x03, 0x5f
        /*0032*/ 	.short	0x0101


	//----- nvinfo : EIATTR_VRC_CTA_INIT_COUNT
	.align		4
        /*0034*/ 	.byte	0x02, 0x4a
	.zero		1
	.zero		1


	//----- nvinfo : EIATTR_EXIT_INSTR_OFFSETS
	.align		4
        /*0038*/ 	.byte	0x04, 0x1c
        /*003a*/ 	.short	(.L_715 - .L_714)


	//   ....[0]....
.L_714:
        /*003c*/ 	.word	0x00000010


	//----- nvinfo : EIATTR_CBANK_PARAM_SIZE
	.align		4
.L_715:
        /*0040*/ 	.byte	0x03, 0x19
        /*0042*/ 	.short	0x0010


	//----- nvinfo : EIATTR_PARAM_CBANK
	.align		4
        /*0044*/ 	.byte	0x04, 0x0a
        /*0046*/ 	.short	(.L_717 - .L_716)
	.align		4
.L_716:
        /*0048*/ 	.word	index@(.nv.constant0._Z11kernel_int2P4int2S0_)
        /*004c*/ 	.short	0x0380
        /*004e*/ 	.short	0x0010


	//----- nvinfo : EIATTR_SW_WAR
	.align		4
.L_717:
        /*0050*/ 	.byte	0x04, 0x36
        /*0052*/ 	.short	(.L_719 - .L_718)
.L_718:
        /*0054*/ 	.word	0x00000008
.L_719:


//--------------------- .nv.info._Z11kernel_int1P4int1S0_ --------------------------
	.section	.nv.info._Z11kernel_int1P4int1S0_,"",@"SHT_CUDA_INFO"
	.sectionflags	@""
	.align	4


	//----- nvinfo : EIATTR_CUDA_API_VERSION
	.align		4
        /*0000*/ 	.byte	0x04, 0x37
        /*0002*/ 	.short	(.L_721 - .L_720)
.L_720:
        /*0004*/ 	.word	0x00000082


	//----- nvinfo : EIATTR_KPARAM_INFO
	.align		4
.L_721:
        /*0008*/ 	.byte	0x04, 0x17
        /*000a*/ 	.short	(.L_723 - .L_722)
.L_722:
        /*000c*/ 	.word	0x00000000
        /*0010*/ 	.short	0x0001
        /*0012*/ 	.short	0x0008
        /*0014*/ 	.byte	0x00, 0xf5, 0x21, 0x00


	//----- nvinfo : EIATTR_KPARAM_INFO
	.align		4
.L_723:
        /*0018*/ 	.byte	0x04, 0x17
        /*001a*/ 	.short	(.L_725 - .L_724)
.L_724:
        /*001c*/ 	.word	0x00000000
        /*0020*/ 	.short	0x0000
        /*0022*/ 	.short	0x0000
        /*0024*/ 	.byte	0x00, 0xf5, 0x21, 0x00


	//----- nvinfo : EIATTR_SPARSE_MMA_MASK
	.align		4
.L_725:
        /*0028*/ 	.byte	0x03, 0x50
        /*002a*/ 	.short	0x0000


	//----- nvinfo : EIATTR_MAXREG_COUNT
	.align		4
        /*002c*/ 	.byte	0x03, 0x1b
        /*002e*/ 	.short	0x00ff


	//----- nvinfo : EIATTR_MERCURY_ISA_VERSION
	.align		4
        /*0030*/ 	.byte	0x03, 0x5f
        /*0032*/ 	.short	0x0101


	//----- nvinfo : EIATTR_VRC_CTA_INIT_COUNT
	.align		4
        /*0034*/ 	.byte	0x02, 0x4a
	.zero		1
	.zero		1


	//----- nvinfo : EIATTR_EXIT_INSTR_OFFSETS
	.align		4
        /*0038*/ 	.byte	0x04, 0x1c
        /*003a*/ 	.short	(.L_727 - .L_726)


	//   ....[0]....
.L_726:
        /*003c*/ 	.word	0x00000010


	//----- nvinfo : EIATTR_CBANK_PARAM_SIZE
	.align		4
.L_727:
        /*0040*/ 	.byte	0x03, 0x19
        /*0042*/ 	.short	0x0010


	//----- nvinfo : EIATTR_PARAM_CBANK
	.align		4
        /*0044*/ 	.byte	0x04, 0x0a
        /*0046*/ 	.short	(.L_729 - .L_728)
	.align		4
.L_728:
        /*0048*/ 	.word	index@(.nv.constant0._Z11kernel_int1P4int1S0_)
        /*004c*/ 	.short	0x0380
        /*004e*/ 	.short	0x0010


	//----- nvinfo : EIATTR_SW_WAR
	.align		4
.L_729:
        /*0050*/ 	.byte	0x04, 0x36
        /*0052*/ 	.short	(.L_731 - .L_730)
.L_730:
        /*0054*/ 	.word	0x00000008
.L_731:


//--------------------- .nv.info._Z13kernel_float4P6float4S0_ --------------------------
	.section	.nv.info._Z13kernel_float4P6float4S0_,"",@"SHT_CUDA_INFO"
	.sectionflags	@""
	.align	4


	//----- nvinfo : EIATTR_CUDA_API_VERSION
	.align		4
        /*0000*/ 	.byte	0x04, 0x37
        /*0002*/ 	.short	(.L_733 - .L_732)
.L_732:
        /*0004*/ 	.word	0x00000082


	//----- nvinfo : EIATTR_KPARAM_INFO
	.align		4
.L_733:
        /*0008*/ 	.byte	0x04, 0x17
        /*000a*/ 	.short	(.L_735 - .L_734)
.L_734:
        /*000c*/ 	.word	0x00000000
        /*0010*/ 	.short	0x0001
        /*0012*/ 	.short	0x0008
        /*0014*/ 	.byte	0x00, 0xf5, 0x21, 0x00


	//----- nvinfo : EIATTR_KPARAM_INFO
	.align		4
.L_735:
        /*0018*/ 	.byte	0x04, 0x17
        /*001a*/ 	.short	(.L_737 - .L_736)
.L_736:
        /*001c*/ 	.word	0x00000000
        /*0020*/ 	.short	0x0000
        /*0022*/ 	.short	0x0000
        /*0024*/ 	.byte	0x00, 0xf5, 0x21, 0x00


	//----- nvinfo : EIATTR_SPARSE_MMA_MASK
	.align		4
.L_737:
        /*0028*/ 	.byte	0x03, 0x50
        /*002a*/ 	.short	0x0000


	//----- nvinfo : EIATTR_MAXREG_COUNT
	.align		4
        /*002c*/ 	.byte	0x03, 0x1b
        /*002e*/ 	.short	0x00ff


	//----- nvinfo : EIATTR_MERCURY_ISA_VERSION
	.align		4
        /*0030*/ 	.byte	0x03, 0x5f
        /*0032*/ 	.short	0x0101


	//----- nvinfo : EIATTR_VRC_CTA_INIT_COUNT
	.align		4
        /*0034*/ 	.byte	0x02, 0x4a
	.zero		1
	.zero		1


	//----- nvinfo : EIATTR_EXIT_INSTR_OFFSETS
	.align		4
        /*0038*/ 	.byte	0x04, 0x1c
        /*003a*/ 	.short	(.L_739 - .L_738)


	//   ....[0]....
.L_738:
        /*003c*/ 	.word	0x00000010


	//----- nvinfo : EIATTR_CBANK_PARAM_SIZE
	.align		4
.L_739:
        /*0040*/ 	.byte	0x03, 0x19
        /*0042*/ 	.short	0x0010


	//----- nvinfo : EIATTR_PARAM_CBANK
	.align		4
        /*0044*/ 	.byte	0x04, 0x0a
        /*0046*/ 	.short	(.L_741 - .L_740)
	.align		4
.L_740:
        /*0048*/ 	.word	index@(.nv.constant0._Z13kernel_float4P6float4S0_)
        /*004c*/ 	.short	0x0380
        /*004e*/ 	.short	0x0010


	//----- nvinfo : EIATTR_SW_WAR
	.align		4
.L_741:
        /*0050*/ 	.byte	0x04, 0x36
        /*0052*/ 	.short	(.L_743 - .L_742)
.L_742:
        /*0054*/ 	.word	0x00000008
.L_743:


//--------------------- .nv.info._Z13kernel_float3P6float3S0_ --------------------------
	.section	.nv.info._Z13kernel_float3P6float3S0_,"",@"SHT_CUDA_INFO"
	.sectionflags	@""
	.align	4


	//----- nvinfo : EIATTR_CUDA_API_VERSION
	.align		4
        /*0000*/ 	.byte	0x04, 0x37
        /*0002*/ 	.short	(.L_745 - .L_744)
.L_744:
        /*0004*/ 	.word	0x00000082


	//----- nvinfo : EIATTR_KPARAM_INFO
	.align		4
.L_745:
        /*0008*/ 	.byte	0x04, 0x17
        /*000a*/ 	.short	(.L_747 - .L_746)
.L_746:
        /*000c*/ 	.word	0x00000000
        /*0010*/ 	.short	0x0001
        /*0012*/ 	.short	0x0008
        /*0014*/ 	.byte	0x00, 0xf5, 0x21, 0x00


	//----- nvinfo : EIATTR_KPARAM_INFO
	.align		4
.L_747:
        /*0018*/ 	.byte	0x04, 0x17
        /*001a*/ 	.short	(.L_749 - .L_748)
.L_748:
        /*001c*/ 	.word	0x00000000
        /*0020*/ 	.short	0x0000
        /*0022*/ 	.short	0x0000
        /*0024*/ 	.byte	0x00, 0xf5, 0x21, 0x00


	//----- nvinfo : EIATTR_SPARSE_MMA_MASK
	.align		4
.L_749:
        /*0028*/ 	.byte	0x03, 0x50
        /*002a*/ 	.short	0x0000


	//----- nvinfo : EIATTR_MAXREG_COUNT
	.align		4
        /*002c*/ 	.byte	0x03, 0x1b
        /*002e*/ 	.short	0x00ff


	//----- nvinfo : EIATTR_MERCURY_ISA_VERSION
	.align		4
        /*0030*/ 	.byte	0x03, 0x5f
        /*0032*/ 	.short	0x0101


	//----- nvinfo : EIATTR_VRC_CTA_INIT_COUNT
	.align		4
        /*0034*/ 	.byte	0x02, 0x4a
	.zero		1
	.zero		1


	//----- nvinfo : EIATTR_EXIT_INSTR_OFFSETS
	.align		4
        /*0038*/ 	.byte	0x04, 0x1c
        /*003a*/ 	.short	(.L_751 - .L_750)


	//   ....[0]....
.L_750:
        /*003c*/ 	.word	0x00000010


	//----- nvinfo : EIATTR_CBANK_PARAM_SIZE
	.align		4
.L_751:
        /*0040*/ 	.byte	0x03, 0x19
        /*0042*/ 	.short	0x0010


	//----- nvinfo : EIATTR_PARAM_CBANK
	.align		4
        /*0044*/ 	.byte	0x04, 0x0a
        /*0046*/ 	.short	(.L_753 - .L_752)
	.align		4
.L_752:
        /*0048*/ 	.word	index@(.nv.constant0._Z13kernel_float3P6float3S0_)
        /*004c*/ 	.short	0x0380
        /*004e*/ 	.short	0x0010


	//----- nvinfo : EIATTR_SW_WAR
	.align		4
.L_753:
        /*0050*/ 	.byte	0x04, 0x36
        /*0052*/ 	.short	(.L_755 - .L_754)
.L_754:
        /*0054*/ 	.word	0x00000008
.L_755:


//--------------------- .nv.info._Z13kernel_float2P6float2S0_ --------------------------
	.section	.nv.info._Z13kernel_float2P6float2S0_,"",@"SHT_CUDA_INFO"
	.sectionflags	@""
	.align	4


	//----- nvinfo : EIATTR_CUDA_API_VERSION
	.align		4
        /*0000*/ 	.byte	0x04, 0x37
        /*0002*/ 	.short	(.L_757 - .L_756)
.L_756:
        /*0004*/ 	.word	0x00000082


	//----- nvinfo : EIATTR_KPARAM_INFO
	.align		4
.L_757:
        /*0008*/ 	.byte	0x04, 0x17
        /*000a*/ 	.short	(.L_759 - .L_758)
.L_758:
        /*000c*/ 	.word	0x00000000
        /*0010*/ 	.short	0x0001
        /*0012*/ 	.short	0x0008
        /*0014*/ 	.byte	0x00, 0xf5, 0x21, 0x00


	//----- nvinfo : EIATTR_KPARAM_INFO
	.align		4
.L_759:
        /*0018*/ 	.byte	0x04, 0x17
        /*001a*/ 	.short	(.L_761 - .L_760)
.L_760:
        /*001c*/ 	.word	0x00000000
        /*0020*/ 	.short	0x0000
        /*0022*/ 	.short	0x0000
        /*0024*/ 	.byte	0x00, 0xf5, 0x21, 0x00


	//----- nvinfo : EIATTR_SPARSE_MMA_MASK
	.align		4
.L_761:
        /*0028*/ 	.byte	0x03, 0x50
        /*002a*/ 	.short	0x0000


	//----- nvinfo : EIATTR_MAXREG_COUNT
	.align		4
        /*002c*/ 	.byte	0x03, 0x1b
        /*002e*/ 	.short	0x00ff


	//----- nvinfo : EIATTR_MERCURY_ISA_VERSION
	.align		4
        /*0030*/ 	.byte	0x03, 0x5f
        /*0032*/ 	.short	0x0101


	//----- nvinfo : EIATTR_VRC_CTA_INIT_COUNT
	.align		4
        /*0034*/ 	.byte	0x02, 0x4a
	.zero		1
	.zero		1


	//----- nvinfo : EIATTR_EXIT_INSTR_OFFSETS
	.align		4
        /*0038*/ 	.byte	0x04, 0x1c
        /*003a*/ 	.short	(.L_763 - .L_762)


	//   ....[0]....
.L_762:
        /*003c*/ 	.word	0x00000010


	//----- nvinfo : EIATTR_CBANK_PARAM_SIZE
	.align		4
.L_763:
        /*0040*/ 	.byte	0x03, 0x19
        /*0042*/ 	.short	0x0010


	//----- nvinfo : EIATTR_PARAM_CBANK
	.align		4
        /*0044*/ 	.byte	0x04, 0x0a
        /*0046*/ 	.short	(.L_765 - .L_764)
	.align		4
.L_764:
        /*0048*/ 	.word	index@(.nv.constant0._Z13kernel_float2P6float2S0_)
        /*004c*/ 	.short	0x0380
        /*004e*/ 	.short	0x0010


	//----- nvinfo : EIATTR_SW_WAR
	.align		4
.L_765:
        /*0050*/ 	.byte	0x04, 0x36
        /*0052*/ 	.short	(.L_767 - .L_766)
.L_766:
        /*0054*/ 	.word	0x00000008
.L_767:


//--------------------- .nv.info._Z13kernel_float1P6float1S0_ --------------------------
	.section	.nv.info._Z13kernel_float1P6float1S0_,"",@"SHT_CUDA_INFO"
	.sectionflags	@""
	.align	4


	//----- nvinfo : EIATTR_CUDA_API_VERSION
	.align		4
        /*0000*/ 	.byte	0x04, 0x37
        /*0002*/ 	.short	(.L_769 - .L_768)
.L_768:
        /*0004*/ 	.word	0x00000082


	//----- nvinfo : EIATTR_KPARAM_INFO
	.align		4
.L_769:
        /*0008*/ 	.byte	0x04, 0x17
        /*000a*/ 	.short	(.L_771 - .L_770)
.L_770:
        /*000c*/ 	.word	0x00000000
        /*0010*/ 	.short	0x0001
        /*0012*/ 	.short	0x0008
        /*0014*/ 	.byte	0x00, 0xf5, 0x21, 0x00


	//----- nvinfo : EIATTR_KPARAM_INFO
	.align		4
.L_771:
        /*0018*/ 	.byte	0x04, 0x17
        /*001a*/ 	.short	(.L_773 - .L_772)
.L_772:
        /*001c*/ 	.word	0x00000000
        /*0020*/ 	.short	0x0000
        /*0022*/ 	.short	0x0000
        /*0024*/ 	.byte	0x00, 0xf5, 0x21, 0x00


	//----- nvinfo : EIATTR_SPARSE_MMA_MASK
	.align		4
.L_773:
        /*0028*/ 	.byte	0x03, 0x50
        /*002a*/ 	.short	0x0000


	//----- nvinfo : EIATTR_MAXREG_COUNT
	.align		4
        /*002c*/ 	.byte	0x03, 0x1b
        /*002e*/ 	.short	0x00ff


	//----- nvinfo : EIATTR_MERCURY_ISA_VERSION
	.align		4
        /*0030*/ 	.byte	0x03, 0x5f
        /*0032*/ 	.short	0x0101


	//----- nvinfo : EIATTR_VRC_CTA_INIT_COUNT
	.align		4
        /*0034*/ 	.byte	0x02, 0x4a
	.zero		1
	.zero		1


	//----- nvinfo : EIATTR_EXIT_INSTR_OFFSETS
	.align		4
        /*0038*/ 	.byte	0x04, 0x1c
        /*003a*/ 	.short	(.L_775 - .L_774)


	//   ....[0]....
.L_774:
        /*003c*/ 	.word	0x00000010


	//----- nvinfo : EIATTR_CBANK_PARAM_SIZE
	.align		4
.L_775:
        /*0040*/ 	.byte	0x03, 0x19
        /*0042*/ 	.short	0x0010


	//----- nvinfo : EIATTR_PARAM_CBANK
	.align		4
        /*0044*/ 	.byte	0x04, 0x0a
        /*0046*/ 	.short	(.L_777 - .L_776)
	.align		4
.L_776:
        /*0048*/ 	.word	index@(.nv.constant0._Z13kernel_float1P6float1S0_)
        /*004c*/ 	.short	0x0380
        /*004e*/ 	.short	0x0010


	//----- nvinfo : EIATTR_SW_WAR
	.align		4
.L_777:
        /*0050*/ 	.byte	0x04, 0x36
        /*0052*/ 	.short	(.L_779 - .L_778)
.L_778:
        /*0054*/ 	.word	0x00000008
.L_779:


//--------------------- .nv.info._Z14kernel_double4P7double4S0_ --------------------------
	.section	.nv.info._Z14kernel_double4P7double4S0_,"",@"SHT_CUDA_INFO"
	.sectionflags	@""
	.align	4


	//----- nvinfo : EIATTR_CUDA_API_VERSION
	.align		4
        /*0000*/ 	.byte	0x04, 0x37
        /*0002*/ 	.short	(.L_781 - .L_780)
.L_780:
        /*0004*/ 	.word	0x00000082


	//----- nvinfo : EIATTR_KPARAM_INFO
	.align		4
.L_781:
        /*0008*/ 	.byte	0x04, 0x17
        /*000a*/ 	.short	(.L_783 - .L_782)
.L_782:
        /*000c*/ 	.word	0x00000000
        /*0010*/ 	.short	0x0001
        /*0012*/ 	.short	0x0008
        /*0014*/ 	.byte	0x00, 0xf5, 0x21, 0x00


	//----- nvinfo : EIATTR_KPARAM_INFO
	.align		4
.L_783:
        /*0018*/ 	.byte	0x04, 0x17
        /*001a*/ 	.short	(.L_785 - .L_784)
.L_784:
        /*001c*/ 	.word	0x00000000
        /*0020*/ 	.short	0x0000
        /*0022*/ 	.short	0x0000
        /*0024*/ 	.byte	0x00, 0xf5, 0x21, 0x00


	//----- nvinfo : EIATTR_SPARSE_MMA_MASK
	.align		4
.L_785:
        /*0028*/ 	.byte	0x03, 0x50
        /*002a*/ 	.short	0x0000


	//----- nvinfo : EIATTR_MAXREG_COUNT
	.align		4
        /*002c*/ 	.byte	0x03, 0x1b
        /*002e*/ 	.short	0x00ff


	//----- nvinfo : EIATTR_MERCURY_ISA_VERSION
	.align		4
        /*0030*/ 	.byte	0x03, 0x5f
        /*0032*/ 	.short	0x0101


	//----- nvinfo : EIATTR_VRC_CTA_INIT_COUNT
	.align		4
        /*0034*/ 	.byte	0x02, 0x4a
	.zero		1
	.zero		1


	//----- nvinfo : EIATTR_EXIT_INSTR_OFFSETS
	.align		4
        /*0038*/ 	.byte	0x04, 0x1c
        /*003a*/ 	.short	(.L_787 - .L_786)


	//   ....[0]....
.L_786:
        /*003c*/ 	.word	0x00000010


	//----- nvinfo : EIATTR_CBANK_PARAM_SIZE
	.align		4
.L_787:
        /*0040*/ 	.byte	0x03, 0x19
        /*0042*/ 	.short	0x0010


	//----- nvinfo : EIATTR_PARAM_CBANK
	.align		4
        /*0044*/ 	.byte	0x04, 0x0a
        /*0046*/ 	.short	(.L_789 - .L_788)
	.align		4
.L_788:
        /*0048*/ 	.word	index@(.nv.constant0._Z14kernel_double4P7double4S0_)
        /*004c*/ 	.short	0x0380
        /*004e*/ 	.short	0x0010


	//----- nvinfo : EIATTR_SW_WAR
	.align		4
.L_789:
        /*0050*/ 	.byte	0x04, 0x36
        /*0052*/ 	.short	(.L_791 - .L_790)
.L_790:
        /*0054*/ 	.word	0x00000008
.L_791:


//--------------------- .nv.info._Z14kernel_double3P7double3S0_ --------------------------
	.section	.nv.info._Z14kernel_double3P7double3S0_,"",@"SHT_CUDA_INFO"
	.sectionflags	@""
	.align	4


	//----- nvinfo : EIATTR_CUDA_API_VERSION
	.align		4
        /*0000*/ 	.byte	0x04, 0x37
        /*0002*/ 	.short	(.L_793 - .L_792)
.L_792:
        /*0004*/ 	.word	0x00000082


	//----- nvinfo : EIATTR_KPARAM_INFO
	.align		4
.L_793:
        /*0008*/ 	.byte	0x04, 0x17
        /*000a*/ 	.short	(.L_795 - .L_794)
.L_794:
        /*000c*/ 	.word	0x00000000
        /*0010*/ 	.short	0x0001
        /*0012*/ 	.short	0x0008
        /*0014*/ 	.byte	0x00, 0xf5, 0x21, 0x00


	//----- nvinfo : EIATTR_KPARAM_INFO
	.align		4
.L_795:
        /*0018*/ 	.byte	0x04, 0x17
        /*001a*/ 	.short	(.L_797 - .L_796)
.L_796:
        /*001c*/ 	.word	0x00000000
        /*0020*/ 	.short	0x0000
        /*0022*/ 	.short	0x0000
        /*0024*/ 	.byte	0x00, 0xf5, 0x21, 0x00


	//----- nvinfo : EIATTR_SPARSE_MMA_MASK
	.align		4
.L_797:
        /*0028*/ 	.byte	0x03, 0x50
        /*002a*/ 	.short	0x0000


	//----- nvinfo : EIATTR_MAXREG_COUNT
	.align		4
        /*002c*/ 	.byte	0x03, 0x1b
        /*002e*/ 	.short	0x00ff


	//----- nvinfo : EIATTR_MERCURY_ISA_VERSION
	.align		4
        /*0030*/ 	.byte	0x03, 0x5f
        /*0032*/ 	.short	0x0101


	//----- nvinfo : EIATTR_VRC_CTA_INIT_COUNT
	.align		4
        /*0034*/ 	.byte	0x02, 0x4a
	.zero		1
	.zero		1


	//----- nvinfo : EIATTR_EXIT_INSTR_OFFSETS
	.align		4
        /*0038*/ 	.byte	0x04, 0x1c
        /*003a*/ 	.short	(.L_799 - .L_798)


	//   ....[0]....
.L_798:
        /*003c*/ 	.word	0x00000010


	//----- nvinfo : EIATTR_CBANK_PARAM_SIZE
	.align		4
.L_799:
        /*0040*/ 	.byte	0x03, 0x19
        /*0042*/ 	.short	0x0010


	//----- nvinfo : EIATTR_PARAM_CBANK
	.align		4
        /*0044*/ 	.byte	0x04, 0x0a
        /*0046*/ 	.short	(.L_801 - .L_800)
	.align		4
.L_800:
        /*0048*/ 	.word	index@(.nv.constant0._Z14kernel_double3P7double3S0_)
        /*004c*/ 	.short	0x0380
        /*004e*/ 	.short	0x0010


	//----- nvinfo : EIATTR_SW_WAR
	.align		4
.L_801:
        /*0050*/ 	.byte	0x04, 0x36
        /*0052*/ 	.short	(.L_803 - .L_802)
.L_802:
        /*0054*/ 	.word	0x00000008
.L_803:


//--------------------- .nv.info._Z14kernel_double2P7double2S0_ --------------------------
	.section	.nv.info._Z14kernel_double2P7double2S0_,"",@"SHT_CUDA_INFO"
	.sectionflags	@""
	.align	4


	//----- nvinfo : EIATTR_CUDA_API_VERSION
	.align		4
        /*0000*/ 	.byte	0x04, 0x37
        /*0002*/ 	.short	(.L_805 - .L_804)
.L_804:
        /*0004*/ 	.word	0x00000082


	//----- nvinfo : EIATTR_KPARAM_INFO
	.align		4
.L_805:
        /*0008*/ 	.byte	0x04, 0x17
        /*000a*/ 	.short	(.L_807 - .L_806)
.L_806:
        /*000c*/ 	.word	0x00000000
        /*0010*/ 	.short	0x0001
        /*0012*/ 	.short	0x0008
        /*0014*/ 	.byte	0x00, 0xf5, 0x21, 0x00


	//----- nvinfo : EIATTR_KPARAM_INFO
	.align		4
.L_807:
        /*0018*/ 	.byte	0x04, 0x17
        /*001a*/ 	.short	(.L_809 - .L_808)
.L_808:
        /*001c*/ 	.word	0x00000000
        /*0020*/ 	.short	0x0000
        /*0022*/ 	.short	0x0000
        /*0024*/ 	.byte	0x00, 0xf5, 0x21, 0x00


	//----- nvinfo : EIATTR_SPARSE_MMA_MASK
	.align		4
.L_809:
        /*0028*/ 	.byte	0x03, 0x50
        /*002a*/ 	.short	0x0000


	//----- nvinfo : EIATTR_MAXREG_COUNT
	.align		4
        /*002c*/ 	.byte	0x03, 0x1b
        /*002e*/ 	.short	0x00ff


	//----- nvinfo : EIATTR_MERCURY_ISA_VERSION
	.align		4
        /*0030*/ 	.byte	0x03, 0x5f
        /*0032*/ 	.short	0x0101


	//----- nvinfo : EIATTR_VRC_CTA_INIT_COUNT
	.align		4
        /*0034*/ 	.byte	0x02, 0x4a
	.zero		1
	.zero		1


	//----- nvinfo : EIATTR_EXIT_INSTR_OFFSETS
	.align		4
        /*0038*/ 	.byte	0x04, 0x1c
        /*003a*/ 	.short	(.L_811 - .L_810)


	//   ....[0]....
.L_810:
        /*003c*/ 	.word	0x00000010


	//----- nvinfo : EIATTR_CBANK_PARAM_SIZE
	.align		4
.L_811:
        /*0040*/ 	.byte	0x03, 0x19
        /*0042*/ 	.short	0x0010


	//----- nvinfo : EIATTR_PARAM_CBANK
	.align		4
        /*0044*/ 	.byte	0x04, 0x0a
        /*0046*/ 	.short	(.L_813 - .L_812)
	.align		4
.L_812:
        /*0048*/ 	.word	index@(.nv.constant0._Z14kernel_double2P7double2S0_)
        /*004c*/ 	.short	0x0380
        /*004e*/ 	.short	0x0010


	//----- nvinfo : EIATTR_SW_WAR
	.align		4
.L_813:
        /*0050*/ 	.byte	0x04, 0x36
        /*0052*/ 	.short	(.L_815 - .L_814)
.L_814:
        /*0054*/ 	.word	0x00000008
.L_815:


//--------------------- .nv.info._Z14kernel_double1P7double1S0_ --------------------------
	.section	.nv.info._Z14kernel_double1P7double1S0_,"",@"SHT_CUDA_INFO"
	.sectionflags	@""
	.align	4


	//----- nvinfo : EIATTR_CUDA_API_VERSION
	.align		4
        /*0000*/ 	.byte	0x04, 0x37
        /*0002*/ 	.short	(.L_817 - .L_816)
.L_816:
        /*0004*/ 	.word	0x00000082


	//----- nvinfo : EIATTR_KPARAM_INFO
	.align		4
.L_817:
        /*0008*/ 	.byte	0x04, 0x17
        /*000a*/ 	.short	(.L_819 - .L_818)
.L_818:
        /*000c*/ 	.word	0x00000000
        /*0010*/ 	.short	0x0001
        /*0012*/ 	.short	0x0008
        /*0014*/ 	.byte	0x00, 0xf5, 0x21, 0x00


	//----- nvinfo : EIATTR_KPARAM_INFO
	.align		4
.L_819:
        /*0018*/ 	.byte	0x04, 0x17
        /*001a*/ 	.short	(.L_821 - .L_820)
.L_820:
        /*001c*/ 	.word	0x00000000
        /*0020*/ 	.short	0x0000
        /*0022*/ 	.short	0x0000
        /*0024*/ 	.byte	0x00, 0xf5, 0x21, 0x00


	//----- nvinfo : EIATTR_SPARSE_MMA_MASK
	.align		4
.L_821:
        /*0028*/ 	.byte	0x03, 0x50
        /*002a*/ 	.short	0x0000


	//----- nvinfo : EIATTR_MAXREG_COUNT
	.align		4
        /*002c*/ 	.byte	0x03, 0x1b
        /*002e*/ 	.short	0x00ff


	//----- nvinfo : EIATTR_MERCURY_ISA_VERSION
	.align		4
        /*0030*/ 	.byte	0x03, 0x5f
        /*0032*/ 	.short	0x0101


	//----- nvinfo : EIATTR_VRC_CTA_INIT_COUNT
	.align		4
        /*0034*/ 	.byte	0x02, 0x4a
	.zero		1
	.zero		1


	//----- nvinfo : EIATTR_EXIT_INSTR_OFFSETS
	.align		4
        /*0038*/ 	.byte	0x04, 0x1c
        /*003a*/ 	.short	(.L_823 - .L_822)


	//   ....[0]....
.L_822:
        /*003c*/ 	.word	0x00000010


	//----- nvinfo : EIATTR_CBANK_PARAM_SIZE
	.align		4
.L_823:
        /*0040*/ 	.byte	0x03, 0x19
        /*0042*/ 	.short	0x0010


	//----- nvinfo : EIATTR_PARAM_CBANK
	.align		4
        /*0044*/ 	.byte	0x04, 0x0a
        /*0046*/ 	.short	(.L_825 - .L_824)
	.align		4
.L_824:
        /*0048*/ 	.word	index@(.nv.constant0._Z14kernel_double1P7double1S0_)
        /*004c*/ 	.short	0x0380
        /*004e*/ 	.short	0x0010


	//----- nvinfo : EIATTR_SW_WAR
	.align		4
.L_825:
        /*0050*/ 	.byte	0x04, 0x36
        /*0052*/ 	.short	(.L_827 - .L_826)
.L_826:
        /*0054*/ 	.word	0x00000008
.L_827:


//--------------------- .nv.info._Z12kernel_char4P5char4S0_ --------------------------
	.section	.nv.info._Z12kernel_char4P5char4S0_,"",@"SHT_CUDA_INFO"
	.sectionflags	@""
	.align	4


	//----- nvinfo : EIATTR_CUDA_API_VERSION
	.align		4
        /*0000*/ 	.byte	0x04, 0x37
        /*0002*/ 	.short	(.L_829 - .L_828)
.L_828:
        /*0004*/ 	.word	0x00000082


	//----- nvinfo : EIATTR_KPARAM_INFO
	.align		4
.L_829:
        /*0008*/ 	.byte	0x04, 0x17
        /*000a*/ 	.short	(.L_831 - .L_830)
.L_830:
        /*000c*/ 	.word	0x00000000
        /*0010*/ 	.short	0x0001
        /*0012*/ 	.short	0x0008
        /*0014*/ 	.byte	0x00, 0xf5, 0x21, 0x00


	//----- nvinfo : EIATTR_KPARAM_INFO
	.align		4
.L_831:
        /*0018*/ 	.byte	0x04, 0x17
        /*001a*/ 	.short	(.L_833 - .L_832)
.L_832:
        /*001c*/ 	.word	0x00000000
        /*0020*/ 	.short	0x0000
        /*0022*/ 	.short	0x0000
        /*0024*/ 	.byte	0x00, 0xf5, 0x21, 0x00


	//----- nvinfo : EIATTR_SPARSE_MMA_MASK
	.align		4
.L_833:
        /*0028*/ 	.byte	0x03, 0x50
        /*002a*/ 	.short	0x0000


	//----- nvinfo : EIATTR_MAXREG_COUNT
	.align		4
        /*002c*/ 	.byte	0x03, 0x1b
        /*002e*/ 	.short	0x00ff


	//----- nvinfo : EIATTR_MERCURY_ISA_VERSION
	.align		4
        /*0030*/ 	.byte	0x03, 0x5f
        /*0032*/ 	.short	0x0101


	//----- nvinfo : EIATTR_VRC_CTA_INIT_COUNT
	.align		4
        /*0034*/ 	.byte	0x02, 0x4a
	.zero		1
	.zero		1


	//----- nvinfo : EIATTR_EXIT_INSTR_OFFSETS
	.align		4
        /*0038*/ 	.byte	0x04, 0x1c
        /*003a*/ 	.short	(.L_835 - .L_834)


	//   ....[0]....
.L_834:
        /*003c*/ 	.word	0x00000010


	//----- nvinfo : EIATTR_CBANK_PARAM_SIZE
	.align		4
.L_835:
        /*0040*/ 	.byte	0x03, 0x19
        /*0042*/ 	.short	0x0010


	//----- nvinfo : EIATTR_PARAM_CBANK
	.align		4
        /*0044*/ 	.byte	0x04, 0x0a
        /*0046*/ 	.short	(.L_837 - .L_836)
	.align		4
.L_836:
        /*0048*/ 	.word	index@(.nv.constant0._Z12kernel_char4P5char4S0_)
        /*004c*/ 	.short	0x0380
        /*004e*/ 	.short	0x0010


	//----- nvinfo : EIATTR_SW_WAR
	.align		4
.L_837:
        /*0050*/ 	.byte	0x04, 0x36
        /*0052*/ 	.short	(.L_839 - .L_838)
.L_838:
        /*0054*/ 	.word	0x00000008
.L_839:


//--------------------- .nv.info._Z12kernel_char3P5char3S0_ --------------------------
	.section	.nv.info._Z12kernel_char3P5char3S0_,"",@"SHT_CUDA_INFO"
	.sectionflags	@""
	.align	4


	//----- nvinfo : EIATTR_CUDA_API_VERSION
	.align		4
        /*0000*/ 	.byte	0x04, 0x37
        /*0002*/ 	.short	(.L_841 - .L_840)
.L_840:
        /*0004*/ 	.word	0x00000082


	//----- nvinfo : EIATTR_KPARAM_INFO
	.align		4
.L_841:
        /*0008*/ 	.byte	0x04, 0x17
        /*000a*/ 	.short	(.L_843 - .L_842)
.L_842:
        /*000c*/ 	.word	0x00000000
        /*0010*/ 	.short	0x0001
        /*0012*/ 	.short	0x0008
        /*0014*/ 	.byte	0x00, 0xf5, 0x21, 0x00


	//----- nvinfo : EIATTR_KPARAM_INFO
	.align		4
.L_843:
        /*0018*/ 	.byte	0x04, 0x17
        /*001a*/ 	.short	(.L_845 - .L_844)
.L_844:
        /*001c*/ 	.word	0x00000000
        /*0020*/ 	.short	0x0000
        /*0022*/ 	.short	0x0000
        /*0024*/ 	.byte	0x00, 0xf5, 0x21, 0x00


	//----- nvinfo : EIATTR_SPARSE_MMA_MASK
	.align		4
.L_845:
        /*0028*/ 	.byte	0x03, 0x50
        /*002a*/ 	.short	0x0000


	//----- nvinfo : EIATTR_MAXREG_COUNT
	.align		4
        /*002c*/ 	.byte	0x03, 0x1b
        /*002e*/ 	.short	0x00ff


	//----- nvinfo : EIATTR_MERCURY_ISA_VERSION
	.align		4
        /*0030*/ 	.byte	0x03, 0x5f
        /*0032*/ 	.short	0x0101


	//----- nvinfo : EIATTR_VRC_CTA_INIT_COUNT
	.align		4
        /*0034*/ 	.byte	0x02, 0x4a
	.zero		1
	.zero		1


	//----- nvinfo : EIATTR_EXIT_INSTR_OFFSETS
	.align		4
        /*0038*/ 	.byte	0x04, 0x1c
        /*003a*/ 	.short	(.L_847 - .L_846)


	//   ....[0]....
.L_846:
        /*003c*/ 	.word	0x00000010


	//----- nvinfo : EIATTR_CBANK_PARAM_SIZE
	.align		4
.L_847:
        /*0040*/ 	.byte	0x03, 0x19
        /*0042*/ 	.short	0x0010


	//----- nvinfo : EIATTR_PARAM_CBANK
	.align		4
        /*0044*/ 	.byte	0x04, 0x0a
        /*0046*/ 	.short	(.L_849 - .L_848)
	.align		4
.L_848:
        /*0048*/ 	.word	index@(.nv.constant0._Z12kernel_char3P5char3S0_)
        /*004c*/ 	.short	0x0380
        /*004e*/ 	.short	0x0010


	//----- nvinfo : EIATTR_SW_WAR
	.align		4
.L_849:
        /*0050*/ 	.byte	0x04, 0x36
        /*0052*/ 	.short	(.L_851 - .L_850)
.L_850:
        /*0054*/ 	.word	0x00000008
.L_851:


//--------------------- .nv.info._Z12kernel_char2P5char2S0_ --------------------------
	.section	.nv.info._Z12kernel_char2P5char2S0_,"",@"SHT_CUDA_INFO"
	.sectionflags	@""
	.align	4


	//----- nvinfo : EIATTR_CUDA_API_VERSION
	.align		4
        /*0000*/ 	.byte	0x04, 0x37
        /*0002*/ 	.short	(.L_853 - .L_852)
.L_852:
        /*0004*/ 	.word	0x00000082


	//----- nvinfo : EIATTR_KPARAM_INFO
	.align		4
.L_853:
        /*0008*/ 	.byte	0x04, 0x17
        /*000a*/ 	.short	(.L_855 - .L_854)
.L_854:
        /*000c*/ 	.word	0x00000000
        /*0010*/ 	.short	0x0001
        /*0012*/ 	.short	0x0008
        /*0014*/ 	.byte	0x00, 0xf5, 0x21, 0x00


	//----- nvinfo : EIATTR_KPARAM_INFO
	.align		4
.L_855:
        /*0018*/ 	.byte	0x04, 0x17
        /*001a*/ 	.short	(.L_857 - .L_856)
.L_856:
        /*001c*/ 	.word	0x00000000
        /*0020*/ 	.short	0x0000
        /*0022*/ 	.short	0x0000
        /*0024*/ 	.byte	0x00, 0xf5, 0x21, 0x00


	//----- nvinfo : EIATTR_SPARSE_MMA_MASK
	.align		4
.L_857:
        /*0028*/ 	.byte	0x03, 0x50
        /*002a*/ 	.short	0x0000


	//----- nvinfo : EIATTR_MAXREG_COUNT
	.align		4
        /*002c*/ 	.byte	0x03, 0x1b
        /*002e*/ 	.short	0x00ff


	//----- nvinfo : EIATTR_MERCURY_ISA_VERSION
	.align		4
        /*0030*/ 	.byte	0x03, 0x5f
        /*0032*/ 	.short	0x0101


	//----- nvinfo : EIATTR_VRC_CTA_INIT_COUNT
	.align		4
        /*0034*/ 	.byte	0x02, 0x4a
	.zero		1
	.zero		1


	//----- nvinfo : EIATTR_EXIT_INSTR_OFFSETS
	.align		4
        /*0038*/ 	.byte	0x04, 0x1c
        /*003a*/ 	.short	(.L_859 - .L_858)


	//   ....[0]....
.L_858:
        /*003c*/ 	.word	0x00000010


	//----- nvinfo : EIATTR_CBANK_PARAM_SIZE
	.align		4
.L_859:
        /*0040*/ 	.byte	0x03, 0x19
        /*0042*/ 	.short	0x0010


	//----- nvinfo : EIATTR_PARAM_CBANK
	.align		4
        /*0044*/ 	.byte	0x04, 0x0a
        /*0046*/ 	.short	(.L_861 - .L_860)
	.align		4
.L_860:
        /*0048*/ 	.word	index@(.nv.constant0._Z12kernel_char2P5char2S0_)
        /*004c*/ 	.short	0x0380
        /*004e*/ 	.short	0x0010


	//----- nvinfo : EIATTR_SW_WAR
	.align		4
.L_861:
        /*0050*/ 	.byte	0x04, 0x36
        /*0052*/ 	.short	(.L_863 - .L_862)
.L_862:
        /*0054*/ 	.word	0x00000008
.L_863:


//--------------------- .nv.info._Z12kernel_char1P5char1S0_ --------------------------
	.section	.nv.info._Z12kernel_char1P5char1S0_,"",@"SHT_CUDA_INFO"
	.sectionflags	@""
	.align	4


	//----- nvinfo : EIATTR_CUDA_API_VERSION
	.align		4
        /*0000*/ 	.byte	0x04, 0x37
        /*0002*/ 	.short	(.L_865 - .L_864)
.L_864:
        /*0004*/ 	.word	0x00000082


	//----- nvinfo : EIATTR_KPARAM_INFO
	.align		4
.L_865:
        /*0008*/ 	.byte	0x04, 0x17
        /*000a*/ 	.short	(.L_867 - .L_866)
.L_866:
        /*000c*/ 	.word	0x00000000
        /*0010*/ 	.short	0x0001
        /*0012*/ 	.short	0x0008
        /*0014*/ 	.byte	0x00, 0xf5, 0x21, 0x00


	//----- nvinfo : EIATTR_KPARAM_INFO
	.align		4
.L_867:
        /*0018*/ 	.byte	0x04, 0x17
        /*001a*/ 	.short	(.L_869 - .L_868)
.L_868:
        /*001c*/ 	.word	0x00000000
        /*0020*/ 	.short	0x0000
        /*0022*/ 	.short	0x0000
        /*0024*/ 	.byte	0x00, 0xf5, 0x21, 0x00


	//----- nvinfo : EIATTR_SPARSE_MMA_MASK
	.align		4
.L_869:
        /*0028*/ 	.byte	0x03, 0x50
        /*002a*/ 	.short	0x0000


	//----- nvinfo : EIATTR_MAXREG_COUNT
	.align		4
        /*002c*/ 	.byte	0x03, 0x1b
        /*002e*/ 	.short	0x00ff


	//----- nvinfo : EIATTR_MERCURY_ISA_VERSION
	.align		4
        /*0030*/ 	.byte	0x03, 0x5f
        /*0032*/ 	.short	0x0101


	//----- nvinfo : EIATTR_VRC_CTA_INIT_COUNT
	.align		4
        /*0034*/ 	.byte	0x02, 0x4a
	.zero		1
	.zero		1


	//----- nvinfo : EIATTR_EXIT_INSTR_OFFSETS
	.align		4
        /*0038*/ 	.byte	0x04, 0x1c
        /*003a*/ 	.short	(.L_871 - .L_870)


	//   ....[0]....
.L_870:
        /*003c*/ 	.word	0x00000010


	//----- nvinfo : EIATTR_CBANK_PARAM_SIZE
	.align		4
.L_871:
        /*0040*/ 	.byte	0x03, 0x19
        /*0042*/ 	.short	0x0010


	//----- nvinfo : EIATTR_PARAM_CBANK
	.align		4
        /*0044*/ 	.byte	0x04, 0x0a
        /*0046*/ 	.short	(.L_873 - .L_872)
	.align		4
.L_872:
        /*0048*/ 	.word	index@(.nv.constant0._Z12kernel_char1P5char1S0_)
        /*004c*/ 	.short	0x0380
        /*004e*/ 	.short	0x0010


	//----- nvinfo : EIATTR_SW_WAR
	.align		4
.L_873:
        /*0050*/ 	.byte	0x04, 0x36
        /*0052*/ 	.short	(.L_875 - .L_874)
.L_874:
        /*0054*/ 	.word	0x00000008
.L_875:


//--------------------- .nv.callgraph             --------------------------
	.section	.nv.callgraph,"",@"SHT_CUDA_CALLGRAPH"
	.align	4
	.sectionentsize	8
	.align		4
        /*0000*/ 	.word	0x00000000
	.align		4
        /*0004*/ 	.word	0xffffffff
	.align		4
        /*0008*/ 	.word	0x00000000
	.align		4
        /*000c*/ 	.word	0xfffffffe
	.align		4
        /*0010*/ 	.word	0x00000000
	.align		4
        /*0014*/ 	.word	0xfffffffd
	.align		4
        /*0018*/ 	.word	0x00000000
	.align		4
        /*001c*/ 	.word	0xfffffffc


//--------------------- .text._Z8foo_typev        --------------------------
	.section	.text._Z8foo_typev,"ax",@progbits
	.align	128
        .global         _Z8foo_typev
        .type           _Z8foo_typev,@function
        .size           _Z8foo_typev,(.L_x_49 - _Z8foo_typev)
        .other          _Z8foo_typev,@"STO_CUDA_ENTRY STV_DEFAULT"
_Z8foo_typev:
.text._Z8foo_typev:
[----:B------:R-:W-:Y:S01]  /*0000*/  LDC R1, c[0x0][0x37c] ;  /* 0x0000df00ff017b82 */ /* 0x000fe20000000800 */
[----:B------:R-:W-:Y:S05]  /*0010*/  EXIT ;  /* 0x000000000000794d */ /* 0x000fea0003800000 */
.L_x_0:
[----:B------:R-:W-:-:S00]  /*0020*/  BRA `(.L_x_0) ;  /* 0xfffffffc00fc7947 */ /* 0x000fc0000383ffff */
[----:B------:R-:W-:-:S00]  /*0030*/  NOP ;  /* 0x0000000000007918 */ /* 0x000fc00000000000 */
        /* <DEDUP_REMOVED lines=12> */
.L_x_49:


//--------------------- .text._Z14kernel_ushort4P7ushort4S0_ --------------------------
	.section	.text._Z14kernel_ushort4P7ushort4S0_,"ax",@progbits
	.align	128
        .global         _Z14kernel_ushort4P7ushort4S0_
        .type           _Z14kernel_ushort4P7ushort4S0_,@function
        .size           _Z14kernel_ushort4P7ushort4S0_,(.L_x_50 - _Z14kernel_ushort4P7ushort4S0_)
        .other          _Z14kernel_ushort4P7ushort4S0_,@"STO_CUDA_ENTRY STV_DEFAULT"
_Z14kernel_ushort4P7ushort4S0_:
.text._Z14kernel_ushort4P7ushort4S0_:
[----:B------:R-:W-:Y:S01]  /*0000*/  LDC R1, c[0x0][0x37c] ;  /* 0x0000df00ff017b82 */ /* 0x000fe20000000800 */
[----:B------:R-:W-:Y:S05]  /*0010*/  EXIT ;  /* 0x000000000000794d */ /* 0x000fea0003800000 */
.L_x_1:
        /* <DEDUP_REMOVED lines=14> */
.L_x_50:


//--------------------- .text._Z14kernel_ushort3P7ushort3S0_ --------------------------
	.section	.text._Z14kernel_ushort3P7ushort3S0_,"ax",@progbits
	.align	128
        .global         _Z14kernel_ushort3P7ushort3S0_
        .type           _Z14kernel_ushort3P7ushort3S0_,@function
        .size           _Z14kernel_ushort3P7ushort3S0_,(.L_x_51 - _Z14kernel_ushort3P7ushort3S0_)
        .other          _Z14kernel_ushort3P7ushort3S0_,@"STO_CUDA_ENTRY STV_DEFAULT"
_Z14kernel_ushort3P7ushort3S0_:
.text._Z14kernel_ushort3P7ushort3S0_:
[----:B------:R-:W-:Y:S01]  /*0000*/  LDC R1, c[0x0][0x37c] ;  /* 0x0000df00ff017b82 */ /* 0x000fe20000000800 */
[----:B------:R-:W-:Y:S05]  /*0010*/  EXIT ;  /* 0x000000000000794d */ /* 0x000fea0003800000 */
.L_x_2:
        /* <DEDUP_REMOVED lines=14> */
.L_x_51:


//--------------------- .text._Z14kernel_ushort2P7ushort2S0_ --------------------------
	.section	.text._Z14kernel_ushort2P7ushort2S0_,"ax",@progbits
	.align	128
        .global         _Z14kernel_ushort2P7ushort2S0_
        .type           _Z14kernel_ushort2P7ushort2S0_,@function
        .size           _Z14kernel_ushort2P7ushort2S0_,(.L_x_52 - _Z14kernel_ushort2P7ushort2S0_)
        .other          _Z14kernel_ushort2P7ushort2S0_,@"STO_CUDA_ENTRY STV_DEFAULT"
_Z14kernel_ushort2P7ushort2S0_:
.text._Z14kernel_ushort2P7ushort2S0_:
[----:B------:R-:W-:Y:S01]  /*0000*/  LDC R1, c[0x0][0x37c] ;  /* 0x0000df00ff017b82 */ /* 0x000fe20000000800 */
[----:B------:R-:W-:Y:S05]  /*0010*/  EXIT ;  /* 0x000000000000794d */ /* 0x000fea0003800000 */
.L_x_3:
        /* <DEDUP_REMOVED lines=14> */
.L_x_52:


//--------------------- .text._Z14kernel_ushort1P7ushort1S0_ --------------------------
	.section	.text._Z14kernel_ushort1P7ushort1S0_,"ax",@progbits
	.align	128
        .global         _Z14kernel_ushort1P7ushort1S0_
        .type           _Z14kernel_ushort1P7ushort1S0_,@function
        .size           _Z14kernel_ushort1P7ushort1S0_,(.L_x_53 - _Z14kernel_ushort1P7ushort1S0_)
        .other          _Z14kernel_ushort1P7ushort1S0_,@"STO_CUDA_ENTRY STV_DEFAULT"
_Z14kernel_ushort1P7ushort1S0_:
.text._Z14kernel_ushort1P7ushort1S0_:
[----:B------:R-:W-:Y:S01]  /*0000*/  LDC R1, c[0x0][0x37c] ;  /* 0x0000df00ff017b82 */ /* 0x000fe20000000800 */
[----:B------:R-:W-:Y:S05]  /*0010*/  EXIT ;  /* 0x000000000000794d */ /* 0x000fea0003800000 */
.L_x_4:
        /* <DEDUP_REMOVED lines=14> */
.L_x_53:


//--------------------- .text._Z17kernel_ulonglong4P10ulonglong4S0_ --------------------------
	.section	.text._Z17kernel_ulonglong4P10ulonglong4S0_,"ax",@progbits
	.align	128
        .global         _Z17kernel_ulonglong4P10ulonglong4S0_
        .type           _Z17kernel_ulonglong4P10ulonglong4S0_,@function
        .size           _Z17kernel_ulonglong4P10ulonglong4S0_,(.L_x_54 - _Z17kernel_ulonglong4P10ulonglong4S0_)
        .other          _Z17kernel_ulonglong4P10ulonglong4S0_,@"STO_CUDA_ENTRY STV_DEFAULT"
_Z17kernel_ulonglong4P10ulonglong4S0_:
.text._Z17kernel_ulonglong4P10ulonglong4S0_:
[----:B------:R-:W-:Y:S01]  /*0000*/  LDC R1, c[0x0][0x37c] ;  /* 0x0000df00ff017b82 */ /* 0x000fe20000000800 */
[----:B------:R-:W-:Y:S05]  /*0010*/  EXIT ;  /* 0x000000000000794d */ /* 0x000fea0003800000 */
.L_x_5:
        /* <DEDUP_REMOVED lines=14> */
.L_x_54:


//--------------------- .text._Z17kernel_ulonglong3P10ulonglong3S0_ --------------------------
	.section	.text._Z17kernel_ulonglong3P10ulonglong3S0_,"ax",@progbits
	.align	128
        .global         _Z17kernel_ulonglong3P10ulonglong3S0_
        .type           _Z17kernel_ulonglong3P10ulonglong3S0_,@function
        .size           _Z17kernel_ulonglong3P10ulonglong3S0_,(.L_x_55 - _Z17kernel_ulonglong3P10ulonglong3S0_)
        .other          _Z17kernel_ulonglong3P10ulonglong3S0_,@"STO_CUDA_ENTRY STV_DEFAULT"
_Z17kernel_ulonglong3P10ulonglong3S0_:
.text._Z17kernel_ulonglong3P10ulonglong3S0_:
[----:B------:R-:W-:Y:S01]  /*0000*/  LDC R1, c[0x0][0x37c] ;  /* 0x0000df00ff017b82 */ /* 0x000fe20000000800 */
[----:B------:R-:W-:Y:S05]  /*0010*/  EXIT ;  /* 0x000000000000794d */ /* 0x000fea0003800000 */
.L_x_6:
        /* <DEDUP_REMOVED lines=14> */
.L_x_55:


//--------------------- .text._Z17kernel_ulonglong2P10ulonglong2S0_ --------------------------
	.section	.text._Z17kernel_ulonglong2P10ulonglong2S0_,"ax",@progbits
	.align	128
        .global         _Z17kernel_ulonglong2P10ulonglong2S0_
        .type           _Z17kernel_ulonglong2P10ulonglong2S0_,@function
        .size           _Z17kernel_ulonglong2P10ulonglong2S0_,(.L_x_56 - _Z17kernel_ulonglong2P10ulonglong2S0_)
        .other          _Z17kernel_ulonglong2P10ulonglong2S0_,@"STO_CUDA_ENTRY STV_DEFAULT"
_Z17kernel_ulonglong2P10ulonglong2S0_:
.text._Z17kernel_ulonglong2P10ulonglong2S0_:
[----:B------:R-:W-:Y:S01]  /*0000*/  LDC R1, c[0x0][0x37c] ;  /* 0x0000df00ff017b82 */ /* 0x000fe20000000800 */
[----:B------:R-:W-:Y:S05]  /*0010*/  EXIT ;  /* 0x000000000000794d */ /* 0x000fea0003800000 */
.L_x_7:
        /* <DEDUP_REMOVED lines=14> */
.L_x_56:


//--------------------- .text._Z17kernel_ulonglong1P10ulonglong1S0_ --------------------------
	.section	.text._Z17kernel_ulonglong1P10ulonglong1S0_,"ax",@progbits
	.align	128
        .global         _Z17kernel_ulonglong1P10ulonglong1S0_
        .type           _Z17kernel_ulonglong1P10ulonglong1S0_,@function
        .size           _Z17kernel_ulonglong1P10ulonglong1S0_,(.L_x_57 - _Z17kernel_ulonglong1P10ulonglong1S0_)
        .other          _Z17kernel_ulonglong1P10ulonglong1S0_,@"STO_CUDA_ENTRY STV_DEFAULT"
_Z17kernel_ulonglong1P10ulonglong1S0_:
.text._Z17kernel_ulonglong1P10ulonglong1S0_:
[----:B------:R-:W-:Y:S01]  /*0000*/  LDC R1, c[0x0][0x37c] ;  /* 0x0000df00ff017b82 */ /* 0x000fe20000000800 */
[----:B------:R-:W-:Y:S05]  /*0010*/  EXIT ;  /* 0x000000000000794d */ /* 0x000fea0003800000 */
.L_x_8:
        /* <DEDUP_REMOVED lines=14> */
.L_x_57:


//--------------------- .text._Z13kernel_ulong4P6ulong4S0_ --------------------------
	.section	.text._Z13kernel_ulong4P6ulong4S0_,"ax",@progbits
	.align	128
        .global         _Z13kernel_ulong4P6ulong4S0_
        .type           _Z13kernel_ulong4P6ulong4S0_,@function
        .size           _Z13kernel_ulong4P6ulong4S0_,(.L_x_58 - _Z13kernel_ulong4P6ulong4S0_)
        .other          _Z13kernel_ulong4P6ulong4S0_,@"STO_CUDA_ENTRY STV_DEFAULT"
_Z13kernel_ulong4P6ulong4S0_:
.text._Z13kernel_ulong4P6ulong4S0_:
[----:B------:R-:W-:Y:S01]  /*0000*/  LDC R1, c[0x0][0x37c] ;  /* 0x0000df00ff017b82 */ /* 0x000fe20000000800 */
[----:B------:R-:W-:Y:S05]  /*0010*/  EXIT ;  /* 0x000000000000794d */ /* 0x000fea0003800000 */
.L_x_9:
        /* <DEDUP_REMOVED lines=14> */
.L_x_58:


//--------------------- .text._Z13kernel_ulong3P6ulong3S0_ --------------------------
	.section	.text._Z13kernel_ulong3P6ulong3S0_,"ax",@progbits
	.align	128
        .global         _Z13kernel_ulong3P6ulong3S0_
        .type           _Z13kernel_ulong3P6ulong3S0_,@function
        .size           _Z13kernel_ulong3P6ulong3S0_,(.L_x_59 - _Z13kernel_ulong3P6ulong3S0_)
        .other          _Z13kernel_ulong3P6ulong3S0_,@"STO_CUDA_ENTRY STV_DEFAULT"
_Z13kernel_ulong3P6ulong3S0_:
.text._Z13kernel_ulong3P6ulong3S0_:
[----:B------:R-:W-:Y:S01]  /*0000*/  LDC R1, c[0x0][0x37c] ;  /* 0x0000df00ff017b82 */ /* 0x000fe20000000800 */
[----:B------:R-:W-:Y:S05]  /*0010*/  EXIT ;  /* 0x000000000000794d */ /* 0x000fea0003800000 */
.L_x_10:
        /* <DEDUP_REMOVED lines=14> */
.L_x_59:


//--------------------- .text._Z13kernel_ulong2P6ulong2S0_ --------------------------
	.section	.text._Z13kernel_ulong2P6ulong2S0_,"ax",@progbits
	.align	128
        .global         _Z13kernel_ulong2P6ulong2S0_
        .type           _Z13kernel_ulong2P6ulong2S0_,@function
        .size           _Z13kernel_ulong2P6ulong2S0_,(.L_x_60 - _Z13kernel_ulong2P6ulong2S0_)
        .other          _Z13kernel_ulong2P6ulong2S0_,@"STO_CUDA_ENTRY STV_DEFAULT"
_Z13kernel_ulong2P6ulong2S0_:
.text._Z13kernel_ulong2P6ulong2S0_:
[----:B------:R-:W-:Y:S01]  /*0000*/  LDC R1, c[0x0][0x37c] ;  /* 0x0000df00ff017b82 */ /* 0x000fe20000000800 */
[----:B------:R-:W-:Y:S05]  /*0010*/  EXIT ;  /* 0x000000000000794d */ /* 0x000fea0003800000 */
.L_x_11:
        /* <DEDUP_REMOVED lines=14> */
.L_x_60:


//--------------------- .text._Z13kernel_ulong1P6ulong1S0_ --------------------------
	.section	.text._Z13kernel_ulong1P6ulong1S0_,"ax",@progbits
	.align	128
        .global         _Z13kernel_ulong1P6ulong1S0_
        .type           _Z13kernel_ulong1P6ulong1S0_,@function
        .size           _Z13kernel_ulong1P6ulong1S0_,(.L_x_61 - _Z13kernel_ulong1P6ulong1S0_)
        .other          _Z13kernel_ulong1P6ulong1S0_,@"STO_CUDA_ENTRY STV_DEFAULT"
_Z13kernel_ulong1P6ulong1S0_:
.text._Z13kernel_ulong1P6ulong1S0_:
[----:B------:R-:W-:Y:S01]  /*0000*/  LDC R1, c[0x0][0x37c] ;  /* 0x0000df00ff017b82 */ /* 0x000fe20000000800 */
[----:B------:R-:W-:Y:S05]  /*0010*/  EXIT ;  /* 0x000000000000794d */ /* 0x000fea0003800000 */
.L_x_12:
        /* <DEDUP_REMOVED lines=14> */
.L_x_61:


//--------------------- .text._Z12kernel_uint4P5uint4S0_ --------------------------
	.section	.text._Z12kernel_uint4P5uint4S0_,"ax",@progbits
	.align	128
        .global         _Z12kernel_uint4P5uint4S0_
        .type           _Z12kernel_uint4P5uint4S0_,@function
        .size           _Z12kernel_uint4P5uint4S0_,(.L_x_62 - _Z12kernel_uint4P5uint4S0_)
        .other          _Z12kernel_uint4P5uint4S0_,@"STO_CUDA_ENTRY STV_DEFAULT"
_Z12kernel_uint4P5uint4S0_:
.text._Z12kernel_uint4P5uint4S0_:
[----:B------:R-:W-:Y:S01]  /*0000*/  LDC R1, c[0x0][0x37c] ;  /* 0x0000df00ff017b82 */ /* 0x000fe20000000800 */
[----:B------:R-:W-:Y:S05]  /*0010*/  EXIT ;  /* 0x000000000000794d */ /* 0x000fea0003800000 */
.L_x_13:
        /* <DEDUP_REMOVED lines=14> */
.L_x_62:


//--------------------- .text._Z12kernel_uint3P5uint3S0_ --------------------------
	.section	.text._Z12kernel_uint3P5uint3S0_,"ax",@progbits
	.align	128
        .global         _Z12kernel_uint3P5uint3S0_
        .type           _Z12kernel_uint3P5uint3S0_,@function
        .size           _Z12kernel_uint3P5uint3S0_,(.L_x_63 - _Z12kernel_uint3P5uint3S0_)
        .other          _Z12kernel_uint3P5uint3S0_,@"STO_CUDA_ENTRY STV_DEFAULT"
_Z12kernel_uint3P5uint3S0_:
.text._Z12kernel_uint3P5uint3S0_:
[----:B------:R-:W-:Y:S01]  /*0000*/  LDC R1, c[0x0][0x37c] ;  /* 0x0000df00ff017b82 */ /* 0x000fe20000000800 */
[----:B------:R-:W-:Y:S05]  /*0010*/  EXIT ;  /* 0x000000000000794d */ /* 0x000fea0003800000 */
.L_x_14:
        /* <DEDUP_REMOVED lines=14> */
.L_x_63:


//--------------------- .text._Z12kernel_uint2P5uint2S0_ --------------------------
	.section	.text._Z12kernel_uint2P5uint2S0_,"ax",@progbits
	.align	128
        .global         _Z12kernel_uint2P5uint2S0_
        .type           _Z12kernel_uint2P5uint2S0_,@function
        .size           _Z12kernel_uint2P5uint2S0_,(.L_x_64 - _Z12kernel_uint2P5uint2S0_)
        .other          _Z12kernel_uint2P5uint2S0_,@"STO_CUDA_ENTRY STV_DEFAULT"
_Z12kernel_uint2P5uint2S0_:
.text._Z12kernel_uint2P5uint2S0_:
[----:B------:R-:W-:Y:S01]  /*0000*/  LDC R1, c[0x0][0x37c] ;  /* 0x0000df00ff017b82 */ /* 0x000fe20000000800 */
[----:B------:R-:W-:Y:S05]  /*0010*/  EXIT ;  /* 0x000000000000794d */ /* 0x000fea0003800000 */
.L_x_15:
        /* <DEDUP_REMOVED lines=14> */
.L_x_64:


//--------------------- .text._Z12kernel_uint1P5uint1S0_ --------------------------
	.section	.text._Z12kernel_uint1P5uint1S0_,"ax",@progbits
	.align	128
        .global         _Z12kernel_uint1P5uint1S0_
        .type           _Z12kernel_uint1P5uint1S0_,@function
        .size           _Z12kernel_uint1P5uint1S0_,(.L_x_65 - _Z12kernel_uint1P5uint1S0_)
        .other          _Z12kernel_uint1P5uint1S0_,@"STO_CUDA_ENTRY STV_DEFAULT"
_Z12kernel_uint1P5uint1S0_:
.text._Z12kernel_uint1P5uint1S0_:
[----:B------:R-:W-:Y:S01]  /*0000*/  LDC R1, c[0x0][0x37c] ;  /* 0x0000df00ff017b82 */ /* 0x000fe20000000800 */
[----:B------:R-:W-:Y:S05]  /*0010*/  EXIT ;  /* 0x000000000000794d */ /* 0x000fea0003800000 */
.L_x_16:
        /* <DEDUP_REMOVED lines=14> */
.L_x_65:


//--------------------- .text._Z13kernel_uchar4P6uchar4S0_ --------------------------
	.section	.text._Z13kernel_uchar4P6uchar4S0_,"ax",@progbits
	.align	128
        .global         _Z13kernel_uchar4P6uchar4S0_
        .type           _Z13kernel_uchar4P6uchar4S0_,@function
        .size           _Z13kernel_uchar4P6uchar4S0_,(.L_x_66 - _Z13kernel_uchar4P6uchar4S0_)
        .other          _Z13kernel_uchar4P6uchar4S0_,@"STO_CUDA_ENTRY STV_DEFAULT"
_Z13kernel_uchar4P6uchar4S0_:
.text._Z13kernel_uchar4P6uchar4S0_:
[----:B------:R-:W-:Y:S01]  /*0000*/  LDC R1, c[0x0][0x37c] ;  /* 0x0000df00ff017b82 */ /* 0x000fe20000000800 */
[----:B------:R-:W-:Y:S05]  /*0010*/  EXIT ;  /* 0x000000000000794d */ /* 0x000fea0003800000 */
.L_x_17:
        /* <DEDUP_REMOVED lines=14> */
.L_x_66:


//--------------------- .text._Z13kernel_uchar3P6uchar3S0_ --------------------------
	.section	.text._Z13kernel_uchar3P6uchar3S0_,"ax",@progbits
	.align	128
        .global         _Z13kernel_uchar3P6uchar3S0_
        .type           _Z13kernel_uchar3P6uchar3S0_,@function
        .size           _Z13kernel_uchar3P6uchar3S0_,(.L_x_67 - _Z13kernel_uchar3P6uchar3S0_)
        .other          _Z13kernel_uchar3P6uchar3S0_,@"STO_CUDA_ENTRY STV_DEFAULT"
_Z13kernel_uchar3P6uchar3S0_:
.text._Z13kernel_uchar3P6uchar3S0_:
[----:B------:R-:W-:Y:S01]  /*0000*/  LDC R1, c[0x0][0x37c] ;  /* 0x0000df00ff017b82 */ /* 0x000fe20000000800 */
[----:B------:R-:W-:Y:S05]  /*0010*/  EXIT ;  /* 0x000000000000794d */ /* 0x000fea0003800000 */
.L_x_18:
        /* <DEDUP_REMOVED lines=14> */
.L_x_67:


//--------------------- .text._Z13kernel_uchar2P6uchar2S0_ --------------------------
	.section	.text._Z13kernel_uchar2P6uchar2S0_,"ax",@progbits
	.align	128
        .global         _Z13kernel_uchar2P6uchar2S0_
        .type           _Z13kernel_uchar2P6uchar2S0_,@function
        .size           _Z13kernel_uchar2P6uchar2S0_,(.L_x_68 - _Z13kernel_uchar2P6uchar2S0_)
        .other          _Z13kernel_uchar2P6uchar2S0_,@"STO_CUDA_ENTRY STV_DEFAULT"
_Z13kernel_uchar2P6uchar2S0_:
.text._Z13kernel_uchar2P6uchar2S0_:
[----:B------:R-:W-:Y:S01]  /*0000*/  LDC R1, c[0x0][0x37c] ;  /* 0x0000df00ff017b82 */ /* 0x000fe20000000800 */
[----:B------:R-:W-:Y:S05]  /*0010*/  EXIT ;  /* 0x000000000000794d */ /* 0x000fea0003800000 */
.L_x_19:
        /* <DEDUP_REMOVED lines=14> */
.L_x_68:


//--------------------- .text._Z13kernel_uchar1P6uchar1S0_ --------------------------
	.section	.text._Z13kernel_uchar1P6uchar1S0_,"ax",@progbits
	.align	128
        .global         _Z13kernel_uchar1P6uchar1S0_
        .type           _Z13kernel_uchar1P6uchar1S0_,@function
        .size           _Z13kernel_uchar1P6uchar1S0_,(.L_x_69 - _Z13kernel_uchar1P6uchar1S0_)
        .other          _Z13kernel_uchar1P6uchar1S0_,@"STO_CUDA_ENTRY STV_DEFAULT"
_Z13kernel_uchar1P6uchar1S0_:
.text._Z13kernel_uchar1P6uchar1S0_:
[----:B------:R-:W-:Y:S01]  /*0000*/  LDC R1, c[0x0][0x37c] ;  /* 0x0000df00ff017b82 */ /* 0x000fe20000000800 */
[----:B------:R-:W-:Y:S05]  /*0010*/  EXIT ;  /* 0x000000000000794d */ /* 0x000fea0003800000 */
.L_x_20:
        /* <DEDUP_REMOVED lines=14> */
.L_x_69:


//--------------------- .text._Z13kernel_short4P6short4S0_ --------------------------
	.section	.text._Z13kernel_short4P6short4S0_,"ax",@progbits
	.align	128
        .global         _Z13kernel_short4P6short4S0_
        .type           _Z13kernel_short4P6short4S0_,@function
        .size           _Z13kernel_short4P6short4S0_,(.L_x_70 - _Z13kernel_short4P6short4S0_)
        .other          _Z13kernel_short4P6short4S0_,@"STO_CUDA_ENTRY STV_DEFAULT"
_Z13kernel_short4P6short4S0_:
.text._Z13kernel_short4P6short4S0_:
[----:B------:R-:W-:Y:S01]  /*0000*/  LDC R1, c[0x0][0x37c] ;  /* 0x0000df00ff017b82 */ /* 0x000fe20000000800 */
[----:B------:R-:W-:Y:S05]  /*0010*/  EXIT ;  /* 0x000000000000794d */ /* 0x000fea0003800000 */
.L_x_21:
        /* <DEDUP_REMOVED lines=14> */
.L_x_70:


//--------------------- .text._Z13kernel_short3P6short3S0_ --------------------------
	.section	.text._Z13kernel_short3P6short3S0_,"ax",@progbits
	.align	128
        .global         _Z13kernel_short3P6short3S0_
        .type           _Z13kernel_short3P6short3S0_,@function
        .size           _Z13kernel_short3P6short3S0_,(.L_x_71 - _Z13kernel_short3P6short3S0_)
        .other          _Z13kernel_short3P6short3S0_,@"STO_CUDA_ENTRY STV_DEFAULT"
_Z13kernel_short3P6short3S0_:
.text._Z13kernel_short3P6short3S0_:
[----:B------:R-:W-:Y:S01]  /*0000*/  LDC R1, c[0x0][0x37c] ;  /* 0x0000df00ff017b82 */ /* 0x000fe20000000800 */
[----:B------:R-:W-:Y:S05]  /*0010*/  EXIT ;  /* 0x000000000000794d */ /* 0x000fea0003800000 */
.L_x_22:
        /* <DEDUP_REMOVED lines=14> */
.L_x_71:


//--------------------- .text._Z13kernel_short2P6short2S0_ --------------------------
	.section	.text._Z13kernel_short2P6short2S0_,"ax",@progbits
	.align	128
        .global         _Z13kernel_short2P6short2S0_
        .type           _Z13kernel_short2P6short2S0_,@function
        .size           _Z13kernel_short2P6short2S0_,(.L_x_72 - _Z13kernel_short2P6short2S0_)
        .other          _Z13kernel_short2P6short2S0_,@"STO_CUDA_ENTRY STV_DEFAULT"
_Z13kernel_short2P6short2S0_:
.text._Z13kernel_short2P6short2S0_:
[----:B------:R-:W-:Y:S01]  /*0000*/  LDC R1, c[0x0][0x37c] ;  /* 0x0000df00ff017b82 */ /* 0x000fe20000000800 */
[----:B------:R-:W-:Y:S05]  /*0010*/  EXIT ;  /* 0x000000000000794d */ /* 0x000fea0003800000 */
.L_x_23:
        /* <DEDUP_REMOVED lines=14> */
.L_x_72:


//--------------------- .text._Z13kernel_short1P6short1S0_ --------------------------
	.section	.text._Z13kernel_short1P6short1S0_,"ax",@progbits
	.align	128
        .global         _Z13kernel_short1P6short1S0_
        .type           _Z13kernel_short1P6short1S0_,@function
        .size           _Z13kernel_short1P6short1S0_,(.L_x_73 - _Z13kernel_short1P6short1S0_)
        .other          _Z13kernel_short1P6short1S0_,@"STO_CUDA_ENTRY STV_DEFAULT"
_Z13kernel_short1P6short1S0_:
.text._Z13kernel_short1P6short1S0_:
[----:B------:R-:W-:Y:S01]  /*0000*/  LDC R1, c[0x0][0x37c] ;  /* 0x0000df00ff017b82 */ /* 0x000fe20000000800 */
[----:B------:R-:W-:Y:S05]  /*0010*/  EXIT ;  /* 0x000000000000794d */ /* 0x000fea0003800000 */
.L_x_24:
        /* <DEDUP_REMOVED lines=14> */
.L_x_73:


//--------------------- .text._Z16kernel_longlong4P9longlong4S0_ --------------------------
	.section	.text._Z16kernel_longlong4P9longlong4S0_,"ax",@progbits
	.align	128
        .global         _Z16kernel_longlong4P9longlong4S0_
        .type           _Z16kernel_longlong4P9longlong4S0_,@function
        .size           _Z16kernel_longlong4P9longlong4S0_,(.L_x_74 - _Z16kernel_longlong4P9longlong4S0_)
        .other          _Z16kernel_longlong4P9longlong4S0_,@"STO_CUDA_ENTRY STV_DEFAULT"
_Z16kernel_longlong4P9longlong4S0_:
.text._Z16kernel_longlong4P9longlong4S0_:
[----:B------:R-:W-:Y:S01]  /*0000*/  LDC R1, c[0x0][0x37c] ;  /* 0x0000df00ff017b82 */ /* 0x000fe20000000800 */
[----:B------:R-:W-:Y:S05]  /*0010*/  EXIT ;  /* 0x000000000000794d */ /* 0x000fea0003800000 */
.L_x_25:
        /* <DEDUP_REMOVED lines=14> */
.L_x_74:


//--------------------- .text._Z16kernel_longlong3P9longlong3S0_ --------------------------
	.section	.text._Z16kernel_longlong3P9longlong3S0_,"ax",@progbits
	.align	128
        .global         _Z16kernel_longlong3P9longlong3S0_
        .type           _Z16kernel_longlong3P9longlong3S0_,@function
        .size           _Z16kernel_longlong3P9longlong3S0_,(.L_x_75 - _Z16kernel_longlong3P9longlong3S0_)
        .other          _Z16kernel_longlong3P9longlong3S0_,@"STO_CUDA_ENTRY STV_DEFAULT"
_Z16kernel_longlong3P9longlong3S0_:
.text._Z16kernel_longlong3P9longlong3S0_:
[----:B------:R-:W-:Y:S01]  /*0000*/  LDC R1, c[0x0][0x37c] ;  /* 0x0000df00ff017b82 */ /* 0x000fe20000000800 */
[----:B------:R-:W-:Y:S05]  /*0010*/  EXIT ;  /* 0x000000000000794d */ /* 0x000fea0003800000 */
.L_x_26:
        /* <DEDUP_REMOVED lines=14> */
.L_x_75:


//--------------------- .text._Z16kernel_longlong2P9longlong2S0_ --------------------------
	.section	.text._Z16kernel_longlong2P9longlong2S0_,"ax",@progbits
	.align	128
        .global         _Z16kernel_longlong2P9longlong2S0_
        .type           _Z16kernel_longlong2P9longlong2S0_,@function
        .size           _Z16kernel_longlong2P9longlong2S0_,(.L_x_76 - _Z16kernel_longlong2P9longlong2S0_)
        .other          _Z16kernel_longlong2P9longlong2S0_,@"STO_CUDA_ENTRY STV_DEFAULT"
_Z16kernel_longlong2P9longlong2S0_:
.text._Z16kernel_longlong2P9longlong2S0_:
[----:B------:R-:W-:Y:S01]  /*0000*/  LDC R1, c[0x0][0x37c] ;  /* 0x0000df00ff017b82 */ /* 0x000fe20000000800 */
[----:B------:R-:W-:Y:S05]  /*0010*/  EXIT ;  /* 0x000000000000794d */ /* 0x000fea0003800000 */
.L_x_27:
        /* <DEDUP_REMOVED lines=14> */
.L_x_76:


//--------------------- .text._Z16kernel_longlong1P9longlong1S0_ --------------------------
	.section	.text._Z16kernel_longlong1P9longlong1S0_,"ax",@progbits
	.align	128
        .global         _Z16kernel_longlong1P9longlong1S0_
        .type           _Z16kernel_longlong1P9longlong1S0_,@function
        .size           _Z16kernel_longlong1P9longlong1S0_,(.L_x_77 - _Z16kernel_longlong1P9longlong1S0_)
        .other          _Z16kernel_longlong1P9longlong1S0_,@"STO_CUDA_ENTRY STV_DEFAULT"
_Z16kernel_longlong1P9longlong1S0_:
.text._Z16kernel_longlong1P9longlong1S0_:
[----:B------:R-:W-:Y:S01]  /*0000*/  LDC R1, c[0x0][0x37c] ;  /* 0x0000df00ff017b82 */ /* 0x000fe20000000800 */
[----:B------:R-:W-:Y:S05]  /*0010*/  EXIT ;  /* 0x000000000000794d */ /* 0x000fea0003800000 */
.L_x_28:
        /* <DEDUP_REMOVED lines=14> */
.L_x_77:


//--------------------- .text._Z12kernel_long4P5long4S0_ --------------------------
	.section	.text._Z12kernel_long4P5long4S0_,"ax",@progbits
	.align	128
        .global         _Z12kernel_long4P5long4S0_
        .type           _Z12kernel_long4P5long4S0_,@function
        .size           _Z12kernel_long4P5long4S0_,(.L_x_78 - _Z12kernel_long4P5long4S0_)
        .other          _Z12kernel_long4P5long4S0_,@"STO_CUDA_ENTRY STV_DEFAULT"
_Z12kernel_long4P5long4S0_:
.text._Z12kernel_long4P5long4S0_:
[----:B------:R-:W-:Y:S01]  /*0000*/  LDC R1, c[0x0][0x37c] ;  /* 0x0000df00ff017b82 */ /* 0x000fe20000000800 */
[----:B------:R-:W-:Y:S05]  /*0010*/  EXIT ;  /* 0x000000000000794d */ /* 0x000fea0003800000 */
.L_x_29:
        /* <DEDUP_REMOVED lines=14> */
.L_x_78:


//--------------------- .text._Z12kernel_long3P5long3S0_ --------------------------
	.section	.text._Z12kernel_long3P5long3S0_,"ax",@progbits
	.align	128
        .global         _Z12kernel_long3P5long3S0_
        .type           _Z12kernel_long3P5long3S0_,@function
        .size           _Z12kernel_long3P5long3S0_,(.L_x_79 - _Z12kernel_long3P5long3S0_)
        .other          _Z12kernel_long3P5long3S0_,@"STO_CUDA_ENTRY STV_DEFAULT"
_Z12kernel_long3P5long3S0_:
.text._Z12kernel_long3P5long3S0_:
[----:B------:R-:W-:Y:S01]  /*0000*/  LDC R1, c[0x0][0x37c] ;  /* 0x0000df00ff017b82 */ /* 0x000fe20000000800 */
[----:B------:R-:W-:Y:S05]  /*0010*/  EXIT ;  /* 0x000000000000794d */ /* 0x000fea0003800000 */
.L_x_30:
        /* <DEDUP_REMOVED lines=14> */
.L_x_79:


//--------------------- .text._Z12kernel_long2P5long2S0_ --------------------------
	.section	.text._Z12kernel_long2P5long2S0_,"ax",@progbits
	.align	128
        .global         _Z12kernel_long2P5long2S0_
        .type           _Z12kernel_long2P5long2S0_,@function
        .size           _Z12kernel_long2P5long2S0_,(.L_x_80 - _Z12kernel_long2P5long2S0_)
        .other          _Z12kernel_long2P5long2S0_,@"STO_CUDA_ENTRY STV_DEFAULT"
_Z12kernel_long2P5long2S0_:
.text._Z12kernel_long2P5long2S0_:
[----:B------:R-:W-:Y:S01]  /*0000*/  LDC R1, c[0x0][0x37c] ;  /* 0x0000df00ff017b82 */ /* 0x000fe20000000800 */
[----:B------:R-:W-:Y:S05]  /*0010*/  EXIT ;  /* 0x000000000000794d */ /* 0x000fea0003800000 */
.L_x_31:
        /* <DEDUP_REMOVED lines=14> */
.L_x_80:


//--------------------- .text._Z12kernel_long1P5long1S0_ --------------------------
	.section	.text._Z12kernel_long1P5long1S0_,"ax",@progbits
	.align	128
        .global         _Z12kernel_long1P5long1S0_
        .type           _Z12kernel_long1P5long1S0_,@function
        .size           _Z12kernel_long1P5long1S0_,(.L_x_81 - _Z12kernel_long1P5long1S0_)
        .other          _Z12kernel_long1P5long1S0_,@"STO_CUDA_ENTRY STV_DEFAULT"
_Z12kernel_long1P5long1S0_:
.text._Z12kernel_long1P5long1S0_:
[----:B------:R-:W-:Y:S01]  /*0000*/  LDC R1, c[0x0][0x37c] ;  /* 0x0000df00ff017b82 */ /* 0x000fe20000000800 */
[----:B------:R-:W-:Y:S05]  /*0010*/  EXIT ;  /* 0x000000000000794d */ /* 0x000fea0003800000 */
.L_x_32:
        /* <DEDUP_REMOVED lines=14> */
.L_x_81:


//--------------------- .text._Z11kernel_int4P4int4S0_ --------------------------
	.section	.text._Z11kernel_int4P4int4S0_,"ax",@progbits
	.align	128
        .global         _Z11kernel_int4P4int4S0_
        .type           _Z11kernel_int4P4int4S0_,@function
        .size           _Z11kernel_int4P4int4S0_,(.L_x_82 - _Z11kernel_int4P4int4S0_)
        .other          _Z11kernel_int4P4int4S0_,@"STO_CUDA_ENTRY STV_DEFAULT"
_Z11kernel_int4P4int4S0_:
.text._Z11kernel_int4P4int4S0_:
[----:B------:R-:W-:Y:S01]  /*0000*/  LDC R1, c[0x0][0x37c] ;  /* 0x0000df00ff017b82 */ /* 0x000fe20000000800 */
[----:B------:R-:W-:Y:S05]  /*0010*/  EXIT ;  /* 0x000000000000794d */ /* 0x000fea0003800000 */
.L_x_33:
        /* <DEDUP_REMOVED lines=14> */
.L_x_82:


//--------------------- .text._Z11kernel_int3P4int3S0_ --------------------------
	.section	.text._Z11kernel_int3P4int3S0_,"ax",@progbits
	.align	128
        .global         _Z11kernel_int3P4int3S0_
        .type           _Z11kernel_int3P4int3S0_,@function
        .size           _Z11kernel_int3P4int3S0_,(.L_x_83 - _Z11kernel_int3P4int3S0_)
        .other          _Z11kernel_int3P4int3S0_,@"STO_CUDA_ENTRY STV_DEFAULT"
_Z11kernel_int3P4int3S0_:
.text._Z11kernel_int3P4int3S0_:
[----:B------:R-:W-:Y:S01]  /*0000*/  LDC R1, c[0x0][0x37c] ;  /* 0x0000df00ff017b82 */ /* 0x000fe20000000800 */
[----:B------:R-:W-:Y:S05]  /*0010*/  EXIT ;  /* 0x000000000000794d */ /* 0x000fea0003800000 */
.L_x_34:
        /* <DEDUP_REMOVED lines=14> */
.L_x_83:


//--------------------- .text._Z11kernel_int2P4int2S0_ --------------------------
	.section	.text._Z11kernel_int2P4int2S0_,"ax",@progbits
	.align	128
        .global         _Z11kernel_int2P4int2S0_
        .type           _Z11kernel_int2P4int2S0_,@function
        .size           _Z11kernel_int2P4int2S0_,(.L_x_84 - _Z11kernel_int2P4int2S0_)
        .other          _Z11kernel_int2P4int2S0_,@"STO_CUDA_ENTRY STV_DEFAULT"
_Z11kernel_int2P4int2S0_:
.text._Z11kernel_int2P4int2S0_:
[----:B------:R-:W-:Y:S01]  /*0000*/  LDC R1, c[0x0][0x37c] ;  /* 0x0000df00ff017b82 */ /* 0x000fe20000000800 */
[----:B------:R-:W-:Y:S05]  /*0010*/  EXIT ;  /* 0x000000000000794d */ /* 0x000fea0003800000 */
.L_x_35:
        /* <DEDUP_REMOVED lines=14> */
.L_x_84:


//--------------------- .text._Z11kernel_int1P4int1S0_ --------------------------
	.section	.text._Z11kernel_int1P4int1S0_,"ax",@progbits
	.align	128
        .global         _Z11kernel_int1P4int1S0_
        .type           _Z11kernel_int1P4int1S0_,@function
        .size           _Z11kernel_int1P4int1S0_,(.L_x_85 - _Z11kernel_int1P4int1S0_)
        .other          _Z11kernel_int1P4int1S0_,@"STO_CUDA_ENTRY STV_DEFAULT"
_Z11kernel_int1P4int1S0_:
.text._Z11kernel_int1P4int1S0_:
[----:B------:R-:W-:Y:S01]  /*0000*/  LDC R1, c[0x0][0x37c] ;  /* 0x0000df00ff017b82 */ /* 0x000fe20000000800 */
[----:B------:R-:W-:Y:S05]  /*0010*/  EXIT ;  /* 0x000000000000794d */ /* 0x000fea0003800000 */
.L_x_36:
        /* <DEDUP_REMOVED lines=14> */
.L_x_85:


//--------------------- .text._Z13kernel_float4P6float4S0_ --------------------------
	.section	.text._Z13kernel_float4P6float4S0_,"ax",@progbits
	.align	128
        .global         _Z13kernel_float4P6float4S0_
        .type           _Z13kernel_float4P6float4S0_,@function
        .size           _Z13kernel_float4P6float4S0_,(.L_x_86 - _Z13kernel_float4P6float4S0_)
        .other          _Z13kernel_float4P6float4S0_,@"STO_CUDA_ENTRY STV_DEFAULT"
_Z13kernel_float4P6float4S0_:
.text._Z13kernel_float4P6float4S0_:
[----:B------:R-:W-:Y:S01]  /*0000*/  LDC R1, c[0x0][0x37c] ;  /* 0x0000df00ff017b82 */ /* 0x000fe20000000800 */
[----:B------:R-:W-:Y:S05]  /*0010*/  EXIT ;  /* 0x000000000000794d */ /* 0x000fea0003800000 */
.L_x_37:
        /* <DEDUP_REMOVED lines=14> */
.L_x_86:


//--------------------- .text._Z13kernel_float3P6float3S0_ --------------------------
	.section	.text._Z13kernel_float3P6float3S0_,"ax",@progbits
	.align	128
        .global         _Z13kernel_float3P6float3S0_
        .type           _Z13kernel_float3P6float3S0_,@function
        .size           _Z13kernel_float3P6float3S0_,(.L_x_87 - _Z13kernel_float3P6float3S0_)
        .other          _Z13kernel_float3P6float3S0_,@"STO_CUDA_ENTRY STV_DEFAULT"
_Z13kernel_float3P6float3S0_:
.text._Z13kernel_float3P6float3S0_:
[----:B------:R-:W-:Y:S01]  /*0000*/  LDC R1, c[0x0][0x37c] ;  /* 0x0000df00ff017b82 */ /* 0x000fe20000000800 */
[----:B------:R-:W-:Y:S05]  /*0010*/  EXIT ;  /* 0x000000000000794d */ /* 0x000fea0003800000 */
.L_x_38:
        /* <DEDUP_REMOVED lines=14> */
.L_x_87:


//--------------------- .text._Z13kernel_float2P6float2S0_ --------------------------
	.section	.text._Z13kernel_float2P6float2S0_,"ax",@progbits
	.align	128
        .global         _Z13kernel_float2P6float2S0_
        .type           _Z13kernel_float2P6float2S0_,@function
        .size           _Z13kernel_float2P6float2S0_,(.L_x_88 - _Z13kernel_float2P6float2S0_)
        .other          _Z13kernel_float2P6float2S0_,@"STO_CUDA_ENTRY STV_DEFAULT"
_Z13kernel_float2P6float2S0_:
.text._Z13kernel_float2P6float2S0_:
[----:B------:R-:W-:Y:S01]  /*0000*/  LDC R1, c[0x0][0x37c] ;  /* 0x0000df00ff017b82 */ /* 0x000fe20000000800 */
[----:B------:R-:W-:Y:S05]  /*0010*/  EXIT ;  /* 0x000000000000794d */ /* 0x000fea0003800000 */
.L_x_39:
        /* <DEDUP_REMOVED lines=14> */
.L_x_88:


//--------------------- .text._Z13kernel_float1P6float1S0_ --------------------------
	.section	.text._Z13kernel_float1P6float1S0_,"ax",@progbits
	.align	128
        .global         _Z13kernel_float1P6float1S0_
        .type           _Z13kernel_float1P6float1S0_,@function
        .size           _Z13kernel_float1P6float1S0_,(.L_x_89 - _Z13kernel_float1P6float1S0_)
        .other          _Z13kernel_float1P6float1S0_,@"STO_CUDA_ENTRY STV_DEFAULT"
_Z13kernel_float1P6float1S0_:
.text._Z13kernel_float1P6float1S0_:
[----:B------:R-:W-:Y:S01]  /*0000*/  LDC R1, c[0x0][0x37c] ;  /* 0x0000df00ff017b82 */ /* 0x000fe20000000800 */
[----:B------:R-:W-:Y:S05]  /*0010*/  EXIT ;  /* 0x000000000000794d */ /* 0x000fea0003800000 */
.L_x_40:
        /* <DEDUP_REMOVED lines=14> */
.L_x_89:


//--------------------- .text._Z14kernel_double4P7double4S0_ --------------------------
	.section	.text._Z14kernel_double4P7double4S0_,"ax",@progbits
	.align	128
        .global         _Z14kernel_double4P7double4S0_
        .type           _Z14kernel_double4P7double4S0_,@function
        .size           _Z14kernel_double4P7double4S0_,(.L_x_90 - _Z14kernel_double4P7double4S0_)
        .other          _Z14kernel_double4P7double4S0_,@"STO_CUDA_ENTRY STV_DEFAULT"
_Z14kernel_double4P7double4S0_:
.text._Z14kernel_double4P7double4S0_:
[----:B------:R-:W-:Y:S01]  /*0000*/  LDC R1, c[0x0][0x37c] ;  /* 0x0000df00ff017b82 */ /* 0x000fe20000000800 */
[----:B------:R-:W-:Y:S05]  /*0010*/  EXIT ;  /* 0x000000000000794d */ /* 0x000fea0003800000 */
.L_x_41:
        /* <DEDUP_REMOVED lines=14> */
.L_x_90:


//--------------------- .text._Z14kernel_double3P7double3S0_ --------------------------
	.section	.text._Z14kernel_double3P7double3S0_,"ax",@progbits
	.align	128
        .global         _Z14kernel_double3P7double3S0_
        .type           _Z14kernel_double3P7double3S0_,@function
        .size           _Z14kernel_double3P7double3S0_,(.L_x_91 - _Z14kernel_double3P7double3S0_)
        .other          _Z14kernel_double3P7double3S0_,@"STO_CUDA_ENTRY STV_DEFAULT"
_Z14kernel_double3P7double3S0_:
.text._Z14kernel_double3P7double3S0_:
[----:B------:R-:W-:Y:S01]  /*0000*/  LDC R1, c[0x0][0x37c] ;  /* 0x0000df00ff017b82 */ /* 0x000fe20000000800 */
[----:B------:R-:W-:Y:S05]  /*0010*/  EXIT ;  /* 0x000000000000794d */ /* 0x000fea0003800000 */
.L_x_42:
        /* <DEDUP_REMOVED lines=14> */
.L_x_91:


//--------------------- .text._Z14kernel_double2P7double2S0_ --------------------------
	.section	.text._Z14kernel_double2P7double2S0_,"ax",@progbits
	.align	128
        .global         _Z14kernel_double2P7double2S0_
        .type           _Z14kernel_double2P7double2S0_,@function
        .size           _Z14kernel_double2P7double2S0_,(.L_x_92 - _Z14kernel_double2P7double2S0_)
        .other          _Z14kernel_double2P7double2S0_,@"STO_CUDA_ENTRY STV_DEFAULT"
_Z14kernel_double2P7double2S0_:
.text._Z14kernel_double2P7double2S0_:
[----:B------:R-:W-:Y:S01]  /*0000*/  LDC R1, c[0x0][0x37c] ;  /* 0x0000df00ff017b82 */ /* 0x000fe20000000800 */
[----:B------:R-:W-:Y:S05]  /*0010*/  EXIT ;  /* 0x000000000000794d */ /* 0x000fea0003800000 */
.L_x_43:
        /* <DEDUP_REMOVED lines=14> */
.L_x_92:


//--------------------- .text._Z14kernel_double1P7double1S0_ --------------------------
	.section	.text._Z14kernel_double1P7double1S0_,"ax",@progbits
	.align	128
        .global         _Z14kernel_double1P7double1S0_
        .type           _Z14kernel_double1P7double1S0_,@function
        .size           _Z14kernel_double1P7double1S0_,(.L_x_93 - _Z14kernel_double1P7double1S0_)
        .other          _Z14kernel_double1P7double1S0_,@"STO_CUDA_ENTRY STV_DEFAULT"
_Z14kernel_double1P7double1S0_:
.text._Z14kernel_double1P7double1S0_:
[----:B------:R-:W-:Y:S01]  /*0000*/  LDC R1, c[0x0][0x37c] ;  /* 0x0000df00ff017b82 */ /* 0x000fe20000000800 */
[----:B------:R-:W-:Y:S05]  /*0010*/  EXIT ;  /* 0x000000000000794d */ /* 0x000fea0003800000 */
.L_x_44:
        /* <DEDUP_REMOVED lines=14> */
.L_x_93:


//--------------------- .text._Z12kernel_char4P5char4S0_ --------------------------
	.section	.text._Z12kernel_char4P5char4S0_,"ax",@progbits
	.align	128
        .global         _Z12kernel_char4P5char4S0_
        .type           _Z12kernel_char4P5char4S0_,@function
        .size           _Z12kernel_char4P5char4S0_,(.L_x_94 - _Z12kernel_char4P5char4S0_)
        .other          _Z12kernel_char4P5char4S0_,@"STO_CUDA_ENTRY STV_DEFAULT"
_Z12kernel_char4P5char4S0_:
.text._Z12kernel_char4P5char4S0_:
[----:B------:R-:W-:Y:S01]  /*0000*/  LDC R1, c[0x0][0x37c] ;  /* 0x0000df00ff017b82 */ /* 0x000fe20000000800 */
[----:B------:R-:W-:Y:S05]  /*0010*/  EXIT ;  /* 0x000000000000794d */ /* 0x000fea0003800000 */
.L_x_45:
        /* <DEDUP_REMOVED lines=14> */
.L_x_94:


//--------------------- .text._Z12kernel_char3P5char3S0_ --------------------------
	.section	.text._Z12kernel_char3P5char3S0_,"ax",@progbits
	.align	128
        .global         _Z12kernel_char3P5char3S0_
        .type           _Z12kernel_char3P5char3S0_,@function
        .size           _Z12kernel_char3P5char3S0_,(.L_x_95 - _Z12kernel_char3P5char3S0_)
        .other          _Z12kernel_char3P5char3S0_,@"STO_CUDA_ENTRY STV_DEFAULT"
_Z12kernel_char3P5char3S0_:
.text._Z12kernel_char3P5char3S0_:
[----:B------:R-:W-:Y:S01]  /*0000*/  LDC R1, c[0x0][0x37c] ;  /* 0x0000df00ff017b82 */ /* 0x000fe20000000800 */
[----:B------:R-:W-:Y:S05]  /*0010*/  EXIT ;  /* 0x000000000000794d */ /* 0x000fea0003800000 */
.L_x_46:
        /* <DEDUP_REMOVED lines=14> */
.L_x_95:


//--------------------- .text._Z12kernel_char2P5char2S0_ --------------------------
	.section	.text._Z12kernel_char2P5char2S0_,"ax",@progbits
	.align	128
        .global         _Z12kernel_char2P5char2S0_
        .type           _Z12kernel_char2P5char2S0_,@function
        .size           _Z12kernel_char2P5char2S0_,(.L_x_96 - _Z12kernel_char2P5char2S0_)
        .other          _Z12kernel_char2P5char2S0_,@"STO_CUDA_ENTRY STV_DEFAULT"
_Z12kernel_char2P5char2S0_:
.text._Z12kernel_char2P5char2S0_:
[----:B------:R-:W-:Y:S01]  /*0000*/  LDC R1, c[0x0][0x37c] ;  /* 0x0000df00ff017b82 */ /* 0x000fe20000000800 */
[----:B------:R-:W-:Y:S05]  /*0010*/  EXIT ;  /* 0x000000000000794d */ /* 0x000fea0003800000 */
.L_x_47:
        /* <DEDUP_REMOVED lines=14> */
.L_x_96:


//--------------------- .text._Z12kernel_char1P5char1S0_ --------------------------
	.section	.text._Z12kernel_char1P5char1S0_,"ax",@progbits
	.align	128
        .global         _Z12kernel_char1P5char1S0_
        .type           _Z12kernel_char1P5char1S0_,@function
        .size           _Z12kernel_char1P5char1S0_,(.L_x_97 - _Z12kernel_char1P5char1S0_)
        .other          _Z12kernel_char1P5char1S0_,@"STO_CUDA_ENTRY STV_DEFAULT"
_Z12kernel_char1P5char1S0_:
.text._Z12kernel_char1P5char1S0_:
[----:B------:R-:W-:Y:S01]  /*0000*/  LDC R1, c[0x0][0x37c] ;  /* 0x0000df00ff017b82 */ /* 0x000fe20000000800 */
[----:B------:R-:W-:Y:S05]  /*0010*/  EXIT ;  /* 0x000000000000794d */ /* 0x000fea0003800000 */
.L_x_48:
        /* <DEDUP_REMOVED lines=14> */
.L_x_97:


//--------------------- .nv.shared.reserved.0     --------------------------
	.section	.nv.shared.reserved.0,"aw",@nobits
	.weak		__nv_reservedSMEM_offset_0_alias
	.size		__nv_reservedSMEM_offset_0_alias, 0, 64
	.other		__nv_reservedSMEM_offset_0_alias,@"STO_CUDA_RESERVED_SHARED STV_DEFAULT"
__nv_reservedSMEM_offset_0_alias:
	.zero		0
	.zero		64


//--------------------- .nv.constant0._Z8foo_typev --------------------------
	.section	.nv.constant0._Z8foo_typev,"a",@progbits
	.sectionflags	@""
	.align	4
.nv.constant0._Z8foo_typev:
	.zero		896


//--------------------- .nv.constant0._Z14kernel_ushort4P7ushort4S0_ --------------------------
	.section	.nv.constant0._Z14kernel_ushort4P7ushort4S0_,"a",@progbits
	.sectionflags	@""
	.align	4
.nv.constant0._Z14kernel_ushort4P7ushort4S0_:
	.zero		912


//--------------------- .nv.constant0._Z14kernel_ushort3P7ushort3S0_ --------------------------
	.section	.nv.constant0._Z14kernel_ushort3P7ushort3S0_,"a",@progbits
	.sectionflags	@""
	.align	4
.nv.constant0._Z14kernel_ushort3P7ushort3S0_:
	.zero		912


//--------------------- .nv.constant0._Z14kernel_ushort2P7ushort2S0_ --------------------------
	.section	.nv.constant0._Z14kernel_ushort2P7ushort2S0_,"a",@progbits
	.sectionflags	@""
	.align	4
.nv.constant0._Z14kernel_ushort2P7ushort2S0_:
	.zero		912


//--------------------- .nv.constant0._Z14kernel_ushort1P7ushort1S0_ --------------------------
	.section	.nv.constant0._Z14kernel_ushort1P7ushort1S0_,"a",@progbits
	.sectionflags	@""
	.align	4
.nv.constant0._Z14kernel_ushort1P7ushort1S0_:
	.zero		912


//--------------------- .nv.constant0._Z17kernel_ulonglong4P10ulonglong4S0_ --------------------------
	.section	.nv.constant0._Z17kernel_ulonglong4P10ulonglong4S0_,"a",@progbits
	.sectionflags	@""
	.align	4
.nv.constant0._Z17kernel_ulonglong4P10ulonglong4S0_:
	.zero		912


//--------------------- .nv.constant0._Z17kernel_ulonglong3P10ulonglong3S0_ --------------------------
	.section	.nv.constant0._Z17kernel_ulonglong3P10ulonglong3S0_,"a",@progbits
	.sectionflags	@""
	.align	4
.nv.constant0._Z17kernel_ulonglong3P10ulonglong3S0_:
	.zero		912


//--------------------- .nv.constant0._Z17kernel_ulonglong2P10ulonglong2S0_ --------------------------
	.section	.nv.constant0._Z17kernel_ulonglong2P10ulonglong2S0_,"a",@progbits
	.sectionflags	@""
	.align	4
.nv.constant0._Z17kernel_ulonglong2P10ulonglong2S0_:
	.zero		912


//--------------------- .nv.constant0._Z17kernel_ulonglong1P10ulonglong1S0_ --------------------------
	.section	.nv.constant0._Z17kernel_ulonglong1P10ulonglong1S0_,"a",@progbits
	.sectionflags	@""
	.align	4
.nv.constant0._Z17kernel_ulonglong1P10ulonglong1S0_:
	.zero		912


//--------------------- .nv.constant0._Z13kernel_ulong4P6ulong4S0_ --------------------------
	.section	.nv.constant0._Z13kernel_ulong4P6ulong4S0_,"a",@progbits
	.sectionflags	@""
	.align	4
.nv.constant0._Z13kernel_ulong4P6ulong4S0_:
	.zero		912


//--------------------- .nv.constant0._Z13kernel_ulong3P6ulong3S0_ --------------------------
	.section	.nv.constant0._Z13kernel_ulong3P6ulong3S0_,"a",@progbits
	.sectionflags	@""
	.align	4
.nv.constant0._Z13kernel_ulong3P6ulong3S0_:
	.zero		912


//--------------------- .nv.constant0._Z13kernel_ulong2P6ulong2S0_ --------------------------
	.section	.nv.constant0._Z13kernel_ulong2P6ulong2S0_,"a",@progbits
	.sectionflags	@""
	.align	4
.nv.constant0._Z13kernel_ulong2P6ulong2S0_:
	.zero		912


//--------------------- .nv.constant0._Z13kernel_ulong1P6ulong1S0_ --------------------------
	.section	.nv.constant0._Z13kernel_ulong1P6ulong1S0_,"a",@progbits
	.sectionflags	@""
	.align	4
.nv.constant0._Z13kernel_ulong1P6ulong1S0_:
	.zero		912


//--------------------- .nv.constant0._Z12kernel_uint4P5uint4S0_ --------------------------
	.section	.nv.constant0._Z12kernel_uint4P5uint4S0_,"a",@progbits
	.sectionflags	@""
	.align	4
.nv.constant0._Z12kernel_uint4P5uint4S0_:
	.zero		912


//--------------------- .nv.constant0._Z12kernel_uint3P5uint3S0_ --------------------------
	.section	.nv.constant0._Z12kernel_uint3P5uint3S0_,"a",@progbits
	.sectionflags	@""
	.align	4
.nv.constant0._Z12kernel_uint3P5uint3S0_:
	.zero		912


//--------------------- .nv.constant0._Z12kernel_uint2P5uint2S0_ --------------------------
	.section	.nv.constant0._Z12kernel_uint2P5uint2S0_,"a",@progbits
	.sectionflags	@""
	.align	4
.nv.constant0._Z12kernel_uint2P5uint2S0_:
	.zero		912


//--------------------- .nv.constant0._Z12kernel_uint1P5uint1S0_ --------------------------
	.section	.nv.constant0._Z12kernel_uint1P5uint1S0_,"a",@progbits
	.sectionflags	@""
	.align	4
.nv.constant0._Z12kernel_uint1P5uint1S0_:
	.zero		912


//--------------------- .nv.constant0._Z13kernel_uchar4P6uchar4S0_ --------------------------
	.section	.nv.constant0._Z13kernel_uchar4P6uchar4S0_,"a",@progbits
	.sectionflags	@""
	.align	4
.nv.constant0._Z13kernel_uchar4P6uchar4S0_:
	.zero		912


//--------------------- .nv.constant0._Z13kernel_uchar3P6uchar3S0_ --------------------------
	.section	.nv.constant0._Z13kernel_uchar3P6uchar3S0_,"a",@progbits
	.sectionflags	@""
	.align	4
.nv.constant0._Z13kernel_uchar3P6uchar3S0_:
	.zero		912


//--------------------- .nv.constant0._Z13kernel_uchar2P6uchar2S0_ --------------------------
	.section	.nv.constant0._Z13kernel_uchar2P6uchar2S0_,"a",@progbits
	.sectionflags	@""
	.align	4
.nv.constant0._Z13kernel_uchar2P6uchar2S0_:
	.zero		912


//--------------------- .nv.constant0._Z13kernel_uchar1P6uchar1S0_ --------------------------
	.section	.nv.constant0._Z13kernel_uchar1P6uchar1S0_,"a",@progbits
	.sectionflags	@""
	.align	4
.nv.constant0._Z13kernel_uchar1P6uchar1S0_:
	.zero		912


//--------------------- .nv.constant0._Z13kernel_short4P6short4S0_ --------------------------
	.section	.nv.constant0._Z13kernel_short4P6short4S0_,"a",@progbits
	.sectionflags	@""
	.align	4
.nv.constant0._Z13kernel_short4P6short4S0_:
	.zero		912


//--------------------- .nv.constant0._Z13kernel_short3P6short3S0_ --------------------------
	.section	.nv.constant0._Z13kernel_short3P6short3S0_,"a",@progbits
	.sectionflags	@""
	.align	4
.nv.constant0._Z13kernel_short3P6short3S0_:
	.zero		912


//--------------------- .nv.constant0._Z13kernel_short2P6short2S0_ --------------------------
	.section	.nv.constant0._Z13kernel_short2P6short2S0_,"a",@progbits
	.sectionflags	@""
	.align	4
.nv.constant0._Z13kernel_short2P6short2S0_:
	.zero		912


//--------------------- .nv.constant0._Z13kernel_short1P6short1S0_ --------------------------
	.section	.nv.constant0._Z13kernel_short1P6short1S0_,"a",@progbits
	.sectionflags	@""
	.align	4
.nv.constant0._Z13kernel_short1P6short1S0_:
	.zero		912


//--------------------- .nv.constant0._Z16kernel_longlong4P9longlong4S0_ --------------------------
	.section	.nv.constant0._Z16kernel_longlong4P9longlong4S0_,"a",@progbits
	.sectionflags	@""
	.align	4
.nv.constant0._Z16kernel_longlong4P9longlong4S0_:
	.zero		912


//--------------------- .nv.constant0._Z16kernel_longlong3P9longlong3S0_ --------------------------
	.section	.nv.constant0._Z16kernel_longlong3P9longlong3S0_,"a",@progbits
	.sectionflags	@""
	.align	4
.nv.constant0._Z16kernel_longlong3P9longlong3S0_:
	.zero		912


//--------------------- .nv.constant0._Z16kernel_longlong2P9longlong2S0_ --------------------------
	.section	.nv.constant0._Z16kernel_longlong2P9longlong2S0_,"a",@progbits
	.sectionflags	@""
	.align	4
.nv.constant0._Z16kernel_longlong2P9longlong2S0_:
	.zero		912


//--------------------- .nv.constant0._Z16kernel_longlong1P9longlong1S0_ --------------------------
	.section	.nv.constant0._Z16kernel_longlong1P9longlong1S0_,"a",@progbits
	.sectionflags	@""
	.align	4
.nv.constant0._Z16kernel_longlong1P9longlong1S0_:
	.zero		912


//--------------------- .nv.constant0._Z12kernel_long4P5long4S0_ --------------------------
	.section	.nv.constant0._Z12kernel_long4P5long4S0_,"a",@progbits
	.sectionflags	@""
	.align	4
.nv.constant0._Z12kernel_long4P5long4S0_:
	.zero		912


//--------------------- .nv.constant0._Z12kernel_long3P5long3S0_ --------------------------
	.section	.nv.constant0._Z12kernel_long3P5long3S0_,"a",@progbits
	.sectionflags	@""
	.align	4
.nv.constant0._Z12kernel_long3P5long3S0_:
	.zero		912


//--------------------- .nv.constant0._Z12kernel_long2P5long2S0_ --------------------------
	.section	.nv.constant0._Z12kernel_long2P5long2S0_,"a",@progbits
	.sectionflags	@""
	.align	4
.nv.constant0._Z12kernel_long2P5long2S0_:
	.zero		912


//--------------------- .nv.constant0._Z12kernel_long1P5long1S0_ --------------------------
	.section	.nv.constant0._Z12kernel_long1P5long1S0_,"a",@progbits
	.sectionflags	@""
	.align	4
.nv.constant0._Z12kernel_long1P5long1S0_:
	.zero		912


//--------------------- .nv.constant0._Z11kernel_int4P4int4S0_ --------------------------
	.section	.nv.constant0._Z11kernel_int4P4int4S0_,"a",@progbits
	.sectionflags	@""
	.align	4
.nv.constant0._Z11kernel_int4P4int4S0_:
	.zero		912


//--------------------- .nv.constant0._Z11kernel_int3P4int3S0_ --------------------------
	.section	.nv.constant0._Z11kernel_int3P4int3S0_,"a",@progbits
	.sectionflags	@""
	.align	4
.nv.constant0._Z11kernel_int3P4int3S0_:
	.zero		912


//--------------------- .nv.constant0._Z11kernel_int2P4int2S0_ --------------------------
	.section	.nv.constant0._Z11kernel_int2P4int2S0_,"a",@progbits
	.sectionflags	@""
	.align	4
.nv.constant0._Z11kernel_int2P4int2S0_:
	.zero		912


//--------------------- .nv.constant0._Z11kernel_int1P4int1S0_ --------------------------
	.section	.nv.constant0._Z11kernel_int1P4int1S0_,"a",@progbits
	.sectionflags	@""
	.align	4
.nv.constant0._Z11kernel_int1P4int1S0_:
	.zero		912


//--------------------- .nv.constant0._Z13kernel_float4P6float4S0_ --------------------------
	.section	.nv.constant0._Z13kernel_float4P6float4S0_,"a",@progbits
	.sectionflags	@""
	.align	4
.nv.constant0._Z13kernel_float4P6float4S0_:
	.zero		912


//--------------------- .nv.constant0._Z13kernel_float3P6float3S0_ --------------------------
	.section	.nv.constant0._Z13kernel_float3P6float3S0_,"a",@progbits
	.sectionflags	@""
	.align	4
.nv.constant0._Z13kernel_float3P6float3S0_:
	.zero		912


//--------------------- .nv.constant0._Z13kernel_float2P6float2S0_ --------------------------
	.section	.nv.constant0._Z13kernel_float2P6float2S0_,"a",@progbits
	.sectionflags	@""
	.align	4
.nv.constant0._Z13kernel_float2P6float2S0_:
	.zero		912


//--------------------- .nv.constant0._Z13kernel_float1P6float1S0_ --------------------------
	.section	.nv.constant0._Z13kernel_float1P6float1S0_,"a",@progbits
	.sectionflags	@""
	.align	4
.nv.constant0._Z13kernel_float1P6float1S0_:
	.zero		912


//--------------------- .nv.constant0._Z14kernel_double4P7double4S0_ --------------------------
	.section	.nv.constant0._Z14kernel_double4P7double4S0_,"a",@progbits
	.sectionflags	@""
	.align	4
.nv.constant0._Z14kernel_double4P7double4S0_:
	.zero		912


//--------------------- .nv.constant0._Z14kernel_double3P7double3S0_ --------------------------
	.section	.nv.constant0._Z14kernel_double3P7double3S0_,"a",@progbits
	.sectionflags	@""
	.align	4
.nv.constant0._Z14kernel_double3P7double3S0_:
	.zero		912


//--------------------- .nv.constant0._Z14kernel_double2P7double2S0_ --------------------------
	.section	.nv.constant0._Z14kernel_double2P7double2S0_,"a",@progbits
	.sectionflags	@""
	.align	4
.nv.constant0._Z14kernel_double2P7double2S0_:
	.zero		912


//--------------------- .nv.constant0._Z14kernel_double1P7double1S0_ --------------------------
	.section	.nv.constant0._Z14kernel_double1P7double1S0_,"a",@progbits
	.sectionflags	@""
	.align	4
.nv.constant0._Z14kernel_double1P7double1S0_:
	.zero		912


//--------------------- .nv.constant0._Z12kernel_char4P5char4S0_ --------------------------
	.section	.nv.constant0._Z12kernel_char4P5char4S0_,"a",@progbits
	.sectionflags	@""
	.align	4
.nv.constant0._Z12kernel_char4P5char4S0_:
	.zero		912


//--------------------- .nv.constant0._Z12kernel_char3P5char3S0_ --------------------------
	.section	.nv.constant0._Z12kernel_char3P5char3S0_,"a",@progbits
	.sectionflags	@""
	.align	4
.nv.constant0._Z12kernel_char3P5char3S0_:
	.zero		912


//--------------------- .nv.constant0._Z12kernel_char2P5char2S0_ --------------------------
	.section	.nv.constant0._Z12kernel_char2P5char2S0_,"a",@progbits
	.sectionflags	@""
	.align	4
.nv.constant0._Z12kernel_char2P5char2S0_:
	.zero		912


//--------------------- .nv.constant0._Z12kernel_char1P5char1S0_ --------------------------
	.section	.nv.constant0._Z12kernel_char1P5char1S0_,"a",@progbits
	.sectionflags	@""
	.align	4
.nv.constant0._Z12kernel_char1P5char1S0_:
	.zero		912


//--------------------- SYMBOLS --------------------------

	.type		.nv.reservedSmem.offset0,@object
	.size		.nv.reservedSmem.offset0,0x4
